//
// Generated by NVIDIA NVVM Compiler
//
// Compiler Build ID: CL-36424714
// Cuda compilation tools, release 13.0, V13.0.88
// Based on NVVM 20.0.0
//

.version 9.0
.target sm_100
.address_size 64

	// .globl	_Z16generate_randomsPfim
.global .align 4 .b8 precalc_xorwow_matrix[102400];
.global .align 4 .b8 precalc_xorwow_offset_matrix[102400];
.global .align 4 .b8 mrg32k3aM1[2304];
.global .align 4 .b8 mrg32k3aM2[2304];
.global .align 4 .b8 mrg32k3aM1SubSeq[2016];
.global .align 4 .b8 mrg32k3aM2SubSeq[2016];
.global .align 4 .b8 mrg32k3aM1Seq[2304];
.global .align 4 .b8 mrg32k3aM2Seq[2304];
.const .align 8 .b8 __cr_lgamma_table[72];

.visible .entry _Z16generate_randomsPfim(
	.param .u64 .ptr .align 1 _Z16generate_randomsPfim_param_0,
	.param .u32 _Z16generate_randomsPfim_param_1,
	.param .u64 _Z16generate_randomsPfim_param_2
)
{
	.local .align 8 .b8 	__local_depot0[48];
	.reg .b64 	%SP;
	.reg .b64 	%SPL;
	.reg .pred 	%p<70>;
	.reg .b32 	%r<1354>;
	.reg .b32 	%f<18>;
	.reg .b64 	%rd<35>;

	mov.u64 	%SPL, __local_depot0;
	ld.param.u64 	%rd12, [_Z16generate_randomsPfim_param_0];
	ld.param.u32 	%r600, [_Z16generate_randomsPfim_param_1];
	ld.param.u64 	%rd13, [_Z16generate_randomsPfim_param_2];
	cvta.to.global.u64 	%rd1, %rd12;
	add.u64 	%rd2, %SPL, 0;
	mov.u32 	%r601, %tid.x;
	mov.u32 	%r602, %ctaid.x;
	mov.u32 	%r603, %ntid.x;
	mad.lo.s32 	%r1, %r602, %r603, %r601;
	cvt.u32.u64 	%r604, %rd13;
	xor.b32  	%r605, %r604, -1429050551;
	mul.lo.s32 	%r2, %r605, 1099087573;
	{ .reg .b32 tmp; mov.b64 {tmp, %r606}, %rd13; }
	xor.b32  	%r3, %r606, -136515619;
	mul.lo.s32 	%r607, %r3, -1703105765;
	add.s32 	%r608, %r2, %r607;
	add.s32 	%r1351, %r608, 6615241;
	add.s32 	%r1056, %r2, 123456789;
	st.local.v2.u32 	[%rd2], {%r1351, %r1056};
	xor.b32  	%r1055, %r2, 362436069;
	add.s32 	%r1054, %r607, 521288629;
	st.local.v2.u32 	[%rd2+8], {%r1055, %r1054};
	xor.b32  	%r1053, %r607, 88675123;
	add.s32 	%r1052, %r2, 5783321;
	st.local.v2.u32 	[%rd2+16], {%r1053, %r1052};
	setp.eq.s32 	%p1, %r1, 0;
	@%p1 bra 	$L__BB0_115;
	cvt.s64.s32 	%rd34, %r1;
	mov.b32 	%r1039, 0;
$L__BB0_2:
	mov.u64 	%rd4, %rd34;
	and.b64  	%rd5, %rd4, 3;
	setp.eq.s64 	%p2, %rd5, 0;
	@%p2 bra 	$L__BB0_114;
	mul.wide.u32 	%rd15, %r1039, 3200;
	mov.u64 	%rd16, precalc_xorwow_matrix;
	add.s64 	%rd6, %rd16, %rd15;
	mov.b32 	%r1052, 0;
	mov.u32 	%r1053, %r1052;
	mov.u32 	%r1054, %r1052;
	mov.u32 	%r1055, %r1052;
	mov.u32 	%r1056, %r1052;
	mov.u32 	%r1045, %r1052;
$L__BB0_4:
	mul.wide.u32 	%rd17, %r1045, 4;
	add.s64 	%rd18, %rd2, %rd17;
	ld.local.u32 	%r22, [%rd18+4];
	shl.b32 	%r23, %r1045, 5;
	mov.b32 	%r1051, 0;
$L__BB0_5:
	.pragma "nounroll";
	shr.u32 	%r612, %r22, %r1051;
	and.b32  	%r613, %r612, 1;
	setp.eq.b32 	%p3, %r613, 1;
	not.pred 	%p4, %p3;
	add.s32 	%r614, %r23, %r1051;
	mul.lo.s32 	%r615, %r614, 5;
	mul.wide.u32 	%rd19, %r615, 4;
	add.s64 	%rd7, %rd6, %rd19;
	@%p4 bra 	$L__BB0_7;
	ld.global.u32 	%r616, [%rd7];
	xor.b32  	%r1056, %r1056, %r616;
	ld.global.u32 	%r617, [%rd7+4];
	xor.b32  	%r1055, %r1055, %r617;
	ld.global.u32 	%r618, [%rd7+8];
	xor.b32  	%r1054, %r1054, %r618;
	ld.global.u32 	%r619, [%rd7+12];
	xor.b32  	%r1053, %r1053, %r619;
	ld.global.u32 	%r620, [%rd7+16];
	xor.b32  	%r1052, %r1052, %r620;
$L__BB0_7:
	and.b32  	%r622, %r612, 2;
	setp.eq.s32 	%p5, %r622, 0;
	@%p5 bra 	$L__BB0_9;
	ld.global.u32 	%r623, [%rd7+20];
	xor.b32  	%r1056, %r1056, %r623;
	ld.global.u32 	%r624, [%rd7+24];
	xor.b32  	%r1055, %r1055, %r624;
	ld.global.u32 	%r625, [%rd7+28];
	xor.b32  	%r1054, %r1054, %r625;
	ld.global.u32 	%r626, [%rd7+32];
	xor.b32  	%r1053, %r1053, %r626;
	ld.global.u32 	%r627, [%rd7+36];
	xor.b32  	%r1052, %r1052, %r627;
$L__BB0_9:
	and.b32  	%r629, %r612, 4;
	setp.eq.s32 	%p6, %r629, 0;
	@%p6 bra 	$L__BB0_11;
	ld.global.u32 	%r630, [%rd7+40];
	xor.b32  	%r1056, %r1056, %r630;
	ld.global.u32 	%r631, [%rd7+44];
	xor.b32  	%r1055, %r1055, %r631;
	ld.global.u32 	%r632, [%rd7+48];
	xor.b32  	%r1054, %r1054, %r632;
	ld.global.u32 	%r633, [%rd7+52];
	xor.b32  	%r1053, %r1053, %r633;
	ld.global.u32 	%r634, [%rd7+56];
	xor.b32  	%r1052, %r1052, %r634;
$L__BB0_11:
	and.b32  	%r636, %r612, 8;
	setp.eq.s32 	%p7, %r636, 0;
	@%p7 bra 	$L__BB0_13;
	ld.global.u32 	%r637, [%rd7+60];
	xor.b32  	%r1056, %r1056, %r637;
	ld.global.u32 	%r638, [%rd7+64];
	xor.b32  	%r1055, %r1055, %r638;
	ld.global.u32 	%r639, [%rd7+68];
	xor.b32  	%r1054, %r1054, %r639;
	ld.global.u32 	%r640, [%rd7+72];
	xor.b32  	%r1053, %r1053, %r640;
	ld.global.u32 	%r641, [%rd7+76];
	xor.b32  	%r1052, %r1052, %r641;
$L__BB0_13:
	and.b32  	%r643, %r612, 16;
	setp.eq.s32 	%p8, %r643, 0;
	@%p8 bra 	$L__BB0_15;
	ld.global.u32 	%r644, [%rd7+80];
	xor.b32  	%r1056, %r1056, %r644;
	ld.global.u32 	%r645, [%rd7+84];
	xor.b32  	%r1055, %r1055, %r645;
	ld.global.u32 	%r646, [%rd7+88];
	xor.b32  	%r1054, %r1054, %r646;
	ld.global.u32 	%r647, [%rd7+92];
	xor.b32  	%r1053, %r1053, %r647;
	ld.global.u32 	%r648, [%rd7+96];
	xor.b32  	%r1052, %r1052, %r648;
$L__BB0_15:
	and.b32  	%r650, %r612, 32;
	setp.eq.s32 	%p9, %r650, 0;
	@%p9 bra 	$L__BB0_17;
	ld.global.u32 	%r651, [%rd7+100];
	xor.b32  	%r1056, %r1056, %r651;
	ld.global.u32 	%r652, [%rd7+104];
	xor.b32  	%r1055, %r1055, %r652;
	ld.global.u32 	%r653, [%rd7+108];
	xor.b32  	%r1054, %r1054, %r653;
	ld.global.u32 	%r654, [%rd7+112];
	xor.b32  	%r1053, %r1053, %r654;
	ld.global.u32 	%r655, [%rd7+116];
	xor.b32  	%r1052, %r1052, %r655;
$L__BB0_17:
	and.b32  	%r657, %r612, 64;
	setp.eq.s32 	%p10, %r657, 0;
	@%p10 bra 	$L__BB0_19;
	ld.global.u32 	%r658, [%rd7+120];
	xor.b32  	%r1056, %r1056, %r658;
	ld.global.u32 	%r659, [%rd7+124];
	xor.b32  	%r1055, %r1055, %r659;
	ld.global.u32 	%r660, [%rd7+128];
	xor.b32  	%r1054, %r1054, %r660;
	ld.global.u32 	%r661, [%rd7+132];
	xor.b32  	%r1053, %r1053, %r661;
	ld.global.u32 	%r662, [%rd7+136];
	xor.b32  	%r1052, %r1052, %r662;
$L__BB0_19:
	and.b32  	%r664, %r612, 128;
	setp.eq.s32 	%p11, %r664, 0;
	@%p11 bra 	$L__BB0_21;
	ld.global.u32 	%r665, [%rd7+140];
	xor.b32  	%r1056, %r1056, %r665;
	ld.global.u32 	%r666, [%rd7+144];
	xor.b32  	%r1055, %r1055, %r666;
	ld.global.u32 	%r667, [%rd7+148];
	xor.b32  	%r1054, %r1054, %r667;
	ld.global.u32 	%r668, [%rd7+152];
	xor.b32  	%r1053, %r1053, %r668;
	ld.global.u32 	%r669, [%rd7+156];
	xor.b32  	%r1052, %r1052, %r669;
$L__BB0_21:
	and.b32  	%r671, %r612, 256;
	setp.eq.s32 	%p12, %r671, 0;
	@%p12 bra 	$L__BB0_23;
	ld.global.u32 	%r672, [%rd7+160];
	xor.b32  	%r1056, %r1056, %r672;
	ld.global.u32 	%r673, [%rd7+164];
	xor.b32  	%r1055, %r1055, %r673;
	ld.global.u32 	%r674, [%rd7+168];
	xor.b32  	%r1054, %r1054, %r674;
	ld.global.u32 	%r675, [%rd7+172];
	xor.b32  	%r1053, %r1053, %r675;
	ld.global.u32 	%r676, [%rd7+176];
	xor.b32  	%r1052, %r1052, %r676;
$L__BB0_23:
	and.b32  	%r678, %r612, 512;
	setp.eq.s32 	%p13, %r678, 0;
	@%p13 bra 	$L__BB0_25;
	ld.global.u32 	%r679, [%rd7+180];
	xor.b32  	%r1056, %r1056, %r679;
	ld.global.u32 	%r680, [%rd7+184];
	xor.b32  	%r1055, %r1055, %r680;
	ld.global.u32 	%r681, [%rd7+188];
	xor.b32  	%r1054, %r1054, %r681;
	ld.global.u32 	%r682, [%rd7+192];
	xor.b32  	%r1053, %r1053, %r682;
	ld.global.u32 	%r683, [%rd7+196];
	xor.b32  	%r1052, %r1052, %r683;
$L__BB0_25:
	and.b32  	%r685, %r612, 1024;
	setp.eq.s32 	%p14, %r685, 0;
	@%p14 bra 	$L__BB0_27;
	ld.global.u32 	%r686, [%rd7+200];
	xor.b32  	%r1056, %r1056, %r686;
	ld.global.u32 	%r687, [%rd7+204];
	xor.b32  	%r1055, %r1055, %r687;
	ld.global.u32 	%r688, [%rd7+208];
	xor.b32  	%r1054, %r1054, %r688;
	ld.global.u32 	%r689, [%rd7+212];
	xor.b32  	%r1053, %r1053, %r689;
	ld.global.u32 	%r690, [%rd7+216];
	xor.b32  	%r1052, %r1052, %r690;
$L__BB0_27:
	and.b32  	%r692, %r612, 2048;
	setp.eq.s32 	%p15, %r692, 0;
	@%p15 bra 	$L__BB0_29;
	ld.global.u32 	%r693, [%rd7+220];
	xor.b32  	%r1056, %r1056, %r693;
	ld.global.u32 	%r694, [%rd7+224];
	xor.b32  	%r1055, %r1055, %r694;
	ld.global.u32 	%r695, [%rd7+228];
	xor.b32  	%r1054, %r1054, %r695;
	ld.global.u32 	%r696, [%rd7+232];
	xor.b32  	%r1053, %r1053, %r696;
	ld.global.u32 	%r697, [%rd7+236];
	xor.b32  	%r1052, %r1052, %r697;
$L__BB0_29:
	and.b32  	%r699, %r612, 4096;
	setp.eq.s32 	%p16, %r699, 0;
	@%p16 bra 	$L__BB0_31;
	ld.global.u32 	%r700, [%rd7+240];
	xor.b32  	%r1056, %r1056, %r700;
	ld.global.u32 	%r701, [%rd7+244];
	xor.b32  	%r1055, %r1055, %r701;
	ld.global.u32 	%r702, [%rd7+248];
	xor.b32  	%r1054, %r1054, %r702;
	ld.global.u32 	%r703, [%rd7+252];
	xor.b32  	%r1053, %r1053, %r703;
	ld.global.u32 	%r704, [%rd7+256];
	xor.b32  	%r1052, %r1052, %r704;
$L__BB0_31:
	and.b32  	%r706, %r612, 8192;
	setp.eq.s32 	%p17, %r706, 0;
	@%p17 bra 	$L__BB0_33;
	ld.global.u32 	%r707, [%rd7+260];
	xor.b32  	%r1056, %r1056, %r707;
	ld.global.u32 	%r708, [%rd7+264];
	xor.b32  	%r1055, %r1055, %r708;
	ld.global.u32 	%r709, [%rd7+268];
	xor.b32  	%r1054, %r1054, %r709;
	ld.global.u32 	%r710, [%rd7+272];
	xor.b32  	%r1053, %r1053, %r710;
	ld.global.u32 	%r711, [%rd7+276];
	xor.b32  	%r1052, %r1052, %r711;
$L__BB0_33:
	and.b32  	%r713, %r612, 16384;
	setp.eq.s32 	%p18, %r713, 0;
	@%p18 bra 	$L__BB0_35;
	ld.global.u32 	%r714, [%rd7+280];
	xor.b32  	%r1056, %r1056, %r714;
	ld.global.u32 	%r715, [%rd7+284];
	xor.b32  	%r1055, %r1055, %r715;
	ld.global.u32 	%r716, [%rd7+288];
	xor.b32  	%r1054, %r1054, %r716;
	ld.global.u32 	%r717, [%rd7+292];
	xor.b32  	%r1053, %r1053, %r717;
	ld.global.u32 	%r718, [%rd7+296];
	xor.b32  	%r1052, %r1052, %r718;
$L__BB0_35:
	and.b32  	%r720, %r612, 32768;
	setp.eq.s32 	%p19, %r720, 0;
	@%p19 bra 	$L__BB0_37;
	ld.global.u32 	%r721, [%rd7+300];
	xor.b32  	%r1056, %r1056, %r721;
	ld.global.u32 	%r722, [%rd7+304];
	xor.b32  	%r1055, %r1055, %r722;
	ld.global.u32 	%r723, [%rd7+308];
	xor.b32  	%r1054, %r1054, %r723;
	ld.global.u32 	%r724, [%rd7+312];
	xor.b32  	%r1053, %r1053, %r724;
	ld.global.u32 	%r725, [%rd7+316];
	xor.b32  	%r1052, %r1052, %r725;
$L__BB0_37:
	add.s32 	%r1051, %r1051, 16;
	setp.ne.s32 	%p20, %r1051, 32;
	@%p20 bra 	$L__BB0_5;
	mad.lo.s32 	%r726, %r1045, -31, %r23;
	add.s32 	%r1045, %r726, 1;
	setp.ne.s32 	%p21, %r1045, 5;
	@%p21 bra 	$L__BB0_4;
	st.local.u32 	[%rd2+4], %r1056;
	st.local.v2.u32 	[%rd2+8], {%r1055, %r1054};
	st.local.v2.u32 	[%rd2+16], {%r1053, %r1052};
	setp.eq.s64 	%p22, %rd5, 1;
	@%p22 bra 	$L__BB0_114;
	mov.b32 	%r1052, 0;
	mov.u32 	%r1053, %r1052;
	mov.u32 	%r1054, %r1052;
	mov.u32 	%r1055, %r1052;
	mov.u32 	%r1056, %r1052;
	mov.u32 	%r1137, %r1052;
$L__BB0_41:
	mul.wide.u32 	%rd20, %r1137, 4;
	add.s64 	%rd21, %rd2, %rd20;
	ld.local.u32 	%r198, [%rd21+4];
	shl.b32 	%r199, %r1137, 5;
	mov.b32 	%r1143, 0;
$L__BB0_42:
	.pragma "nounroll";
	shr.u32 	%r729, %r198, %r1143;
	and.b32  	%r730, %r729, 1;
	setp.eq.b32 	%p23, %r730, 1;
	not.pred 	%p24, %p23;
	add.s32 	%r731, %r199, %r1143;
	mul.lo.s32 	%r732, %r731, 5;
	mul.wide.u32 	%rd22, %r732, 4;
	add.s64 	%rd8, %rd6, %rd22;
	@%p24 bra 	$L__BB0_44;
	ld.global.u32 	%r733, [%rd8];
	xor.b32  	%r1056, %r1056, %r733;
	ld.global.u32 	%r734, [%rd8+4];
	xor.b32  	%r1055, %r1055, %r734;
	ld.global.u32 	%r735, [%rd8+8];
	xor.b32  	%r1054, %r1054, %r735;
	ld.global.u32 	%r736, [%rd8+12];
	xor.b32  	%r1053, %r1053, %r736;
	ld.global.u32 	%r737, [%rd8+16];
	xor.b32  	%r1052, %r1052, %r737;
$L__BB0_44:
	and.b32  	%r739, %r729, 2;
	setp.eq.s32 	%p25, %r739, 0;
	@%p25 bra 	$L__BB0_46;
	ld.global.u32 	%r740, [%rd8+20];
	xor.b32  	%r1056, %r1056, %r740;
	ld.global.u32 	%r741, [%rd8+24];
	xor.b32  	%r1055, %r1055, %r741;
	ld.global.u32 	%r742, [%rd8+28];
	xor.b32  	%r1054, %r1054, %r742;
	ld.global.u32 	%r743, [%rd8+32];
	xor.b32  	%r1053, %r1053, %r743;
	ld.global.u32 	%r744, [%rd8+36];
	xor.b32  	%r1052, %r1052, %r744;
$L__BB0_46:
	and.b32  	%r746, %r729, 4;
	setp.eq.s32 	%p26, %r746, 0;
	@%p26 bra 	$L__BB0_48;
	ld.global.u32 	%r747, [%rd8+40];
	xor.b32  	%r1056, %r1056, %r747;
	ld.global.u32 	%r748, [%rd8+44];
	xor.b32  	%r1055, %r1055, %r748;
	ld.global.u32 	%r749, [%rd8+48];
	xor.b32  	%r1054, %r1054, %r749;
	ld.global.u32 	%r750, [%rd8+52];
	xor.b32  	%r1053, %r1053, %r750;
	ld.global.u32 	%r751, [%rd8+56];
	xor.b32  	%r1052, %r1052, %r751;
$L__BB0_48:
	and.b32  	%r753, %r729, 8;
	setp.eq.s32 	%p27, %r753, 0;
	@%p27 bra 	$L__BB0_50;
	ld.global.u32 	%r754, [%rd8+60];
	xor.b32  	%r1056, %r1056, %r754;
	ld.global.u32 	%r755, [%rd8+64];
	xor.b32  	%r1055, %r1055, %r755;
	ld.global.u32 	%r756, [%rd8+68];
	xor.b32  	%r1054, %r1054, %r756;
	ld.global.u32 	%r757, [%rd8+72];
	xor.b32  	%r1053, %r1053, %r757;
	ld.global.u32 	%r758, [%rd8+76];
	xor.b32  	%r1052, %r1052, %r758;
$L__BB0_50:
	and.b32  	%r760, %r729, 16;
	setp.eq.s32 	%p28, %r760, 0;
	@%p28 bra 	$L__BB0_52;
	ld.global.u32 	%r761, [%rd8+80];
	xor.b32  	%r1056, %r1056, %r761;
	ld.global.u32 	%r762, [%rd8+84];
	xor.b32  	%r1055, %r1055, %r762;
	ld.global.u32 	%r763, [%rd8+88];
	xor.b32  	%r1054, %r1054, %r763;
	ld.global.u32 	%r764, [%rd8+92];
	xor.b32  	%r1053, %r1053, %r764;
	ld.global.u32 	%r765, [%rd8+96];
	xor.b32  	%r1052, %r1052, %r765;
$L__BB0_52:
	and.b32  	%r767, %r729, 32;
	setp.eq.s32 	%p29, %r767, 0;
	@%p29 bra 	$L__BB0_54;
	ld.global.u32 	%r768, [%rd8+100];
	xor.b32  	%r1056, %r1056, %r768;
	ld.global.u32 	%r769, [%rd8+104];
	xor.b32  	%r1055, %r1055, %r769;
	ld.global.u32 	%r770, [%rd8+108];
	xor.b32  	%r1054, %r1054, %r770;
	ld.global.u32 	%r771, [%rd8+112];
	xor.b32  	%r1053, %r1053, %r771;
	ld.global.u32 	%r772, [%rd8+116];
	xor.b32  	%r1052, %r1052, %r772;
$L__BB0_54:
	and.b32  	%r774, %r729, 64;
	setp.eq.s32 	%p30, %r774, 0;
	@%p30 bra 	$L__BB0_56;
	ld.global.u32 	%r775, [%rd8+120];
	xor.b32  	%r1056, %r1056, %r775;
	ld.global.u32 	%r776, [%rd8+124];
	xor.b32  	%r1055, %r1055, %r776;
	ld.global.u32 	%r777, [%rd8+128];
	xor.b32  	%r1054, %r1054, %r777;
	ld.global.u32 	%r778, [%rd8+132];
	xor.b32  	%r1053, %r1053, %r778;
	ld.global.u32 	%r779, [%rd8+136];
	xor.b32  	%r1052, %r1052, %r779;
$L__BB0_56:
	and.b32  	%r781, %r729, 128;
	setp.eq.s32 	%p31, %r781, 0;
	@%p31 bra 	$L__BB0_58;
	ld.global.u32 	%r782, [%rd8+140];
	xor.b32  	%r1056, %r1056, %r782;
	ld.global.u32 	%r783, [%rd8+144];
	xor.b32  	%r1055, %r1055, %r783;
	ld.global.u32 	%r784, [%rd8+148];
	xor.b32  	%r1054, %r1054, %r784;
	ld.global.u32 	%r785, [%rd8+152];
	xor.b32  	%r1053, %r1053, %r785;
	ld.global.u32 	%r786, [%rd8+156];
	xor.b32  	%r1052, %r1052, %r786;
$L__BB0_58:
	and.b32  	%r788, %r729, 256;
	setp.eq.s32 	%p32, %r788, 0;
	@%p32 bra 	$L__BB0_60;
	ld.global.u32 	%r789, [%rd8+160];
	xor.b32  	%r1056, %r1056, %r789;
	ld.global.u32 	%r790, [%rd8+164];
	xor.b32  	%r1055, %r1055, %r790;
	ld.global.u32 	%r791, [%rd8+168];
	xor.b32  	%r1054, %r1054, %r791;
	ld.global.u32 	%r792, [%rd8+172];
	xor.b32  	%r1053, %r1053, %r792;
	ld.global.u32 	%r793, [%rd8+176];
	xor.b32  	%r1052, %r1052, %r793;
$L__BB0_60:
	and.b32  	%r795, %r729, 512;
	setp.eq.s32 	%p33, %r795, 0;
	@%p33 bra 	$L__BB0_62;
	ld.global.u32 	%r796, [%rd8+180];
	xor.b32  	%r1056, %r1056, %r796;
	ld.global.u32 	%r797, [%rd8+184];
	xor.b32  	%r1055, %r1055, %r797;
	ld.global.u32 	%r798, [%rd8+188];
	xor.b32  	%r1054, %r1054, %r798;
	ld.global.u32 	%r799, [%rd8+192];
	xor.b32  	%r1053, %r1053, %r799;
	ld.global.u32 	%r800, [%rd8+196];
	xor.b32  	%r1052, %r1052, %r800;
$L__BB0_62:
	and.b32  	%r802, %r729, 1024;
	setp.eq.s32 	%p34, %r802, 0;
	@%p34 bra 	$L__BB0_64;
	ld.global.u32 	%r803, [%rd8+200];
	xor.b32  	%r1056, %r1056, %r803;
	ld.global.u32 	%r804, [%rd8+204];
	xor.b32  	%r1055, %r1055, %r804;
	ld.global.u32 	%r805, [%rd8+208];
	xor.b32  	%r1054, %r1054, %r805;
	ld.global.u32 	%r806, [%rd8+212];
	xor.b32  	%r1053, %r1053, %r806;
	ld.global.u32 	%r807, [%rd8+216];
	xor.b32  	%r1052, %r1052, %r807;
$L__BB0_64:
	and.b32  	%r809, %r729, 2048;
	setp.eq.s32 	%p35, %r809, 0;
	@%p35 bra 	$L__BB0_66;
	ld.global.u32 	%r810, [%rd8+220];
	xor.b32  	%r1056, %r1056, %r810;
	ld.global.u32 	%r811, [%rd8+224];
	xor.b32  	%r1055, %r1055, %r811;
	ld.global.u32 	%r812, [%rd8+228];
	xor.b32  	%r1054, %r1054, %r812;
	ld.global.u32 	%r813, [%rd8+232];
	xor.b32  	%r1053, %r1053, %r813;
	ld.global.u32 	%r814, [%rd8+236];
	xor.b32  	%r1052, %r1052, %r814;
$L__BB0_66:
	and.b32  	%r816, %r729, 4096;
	setp.eq.s32 	%p36, %r816, 0;
	@%p36 bra 	$L__BB0_68;
	ld.global.u32 	%r817, [%rd8+240];
	xor.b32  	%r1056, %r1056, %r817;
	ld.global.u32 	%r818, [%rd8+244];
	xor.b32  	%r1055, %r1055, %r818;
	ld.global.u32 	%r819, [%rd8+248];
	xor.b32  	%r1054, %r1054, %r819;
	ld.global.u32 	%r820, [%rd8+252];
	xor.b32  	%r1053, %r1053, %r820;
	ld.global.u32 	%r821, [%rd8+256];
	xor.b32  	%r1052, %r1052, %r821;
$L__BB0_68:
	and.b32  	%r823, %r729, 8192;
	setp.eq.s32 	%p37, %r823, 0;
	@%p37 bra 	$L__BB0_70;
	ld.global.u32 	%r824, [%rd8+260];
	xor.b32  	%r1056, %r1056, %r824;
	ld.global.u32 	%r825, [%rd8+264];
	xor.b32  	%r1055, %r1055, %r825;
	ld.global.u32 	%r826, [%rd8+268];
	xor.b32  	%r1054, %r1054, %r826;
	ld.global.u32 	%r827, [%rd8+272];
	xor.b32  	%r1053, %r1053, %r827;
	ld.global.u32 	%r828, [%rd8+276];
	xor.b32  	%r1052, %r1052, %r828;
$L__BB0_70:
	and.b32  	%r830, %r729, 16384;
	setp.eq.s32 	%p38, %r830, 0;
	@%p38 bra 	$L__BB0_72;
	ld.global.u32 	%r831, [%rd8+280];
	xor.b32  	%r1056, %r1056, %r831;
	ld.global.u32 	%r832, [%rd8+284];
	xor.b32  	%r1055, %r1055, %r832;
	ld.global.u32 	%r833, [%rd8+288];
	xor.b32  	%r1054, %r1054, %r833;
	ld.global.u32 	%r834, [%rd8+292];
	xor.b32  	%r1053, %r1053, %r834;
	ld.global.u32 	%r835, [%rd8+296];
	xor.b32  	%r1052, %r1052, %r835;
$L__BB0_72:
	and.b32  	%r837, %r729, 32768;
	setp.eq.s32 	%p39, %r837, 0;
	@%p39 bra 	$L__BB0_74;
	ld.global.u32 	%r838, [%rd8+300];
	xor.b32  	%r1056, %r1056, %r838;
	ld.global.u32 	%r839, [%rd8+304];
	xor.b32  	%r1055, %r1055, %r839;
	ld.global.u32 	%r840, [%rd8+308];
	xor.b32  	%r1054, %r1054, %r840;
	ld.global.u32 	%r841, [%rd8+312];
	xor.b32  	%r1053, %r1053, %r841;
	ld.global.u32 	%r842, [%rd8+316];
	xor.b32  	%r1052, %r1052, %r842;
$L__BB0_74:
	add.s32 	%r1143, %r1143, 16;
	setp.ne.s32 	%p40, %r1143, 32;
	@%p40 bra 	$L__BB0_42;
	mad.lo.s32 	%r843, %r1137, -31, %r199;
	add.s32 	%r1137, %r843, 1;
	setp.ne.s32 	%p41, %r1137, 5;
	@%p41 bra 	$L__BB0_41;
	st.local.u32 	[%rd2+4], %r1056;
	st.local.v2.u32 	[%rd2+8], {%r1055, %r1054};
	st.local.v2.u32 	[%rd2+16], {%r1053, %r1052};
	setp.ne.s64 	%p42, %rd5, 3;
	@%p42 bra 	$L__BB0_114;
	mov.b32 	%r1052, 0;
	mov.u32 	%r1053, %r1052;
	mov.u32 	%r1054, %r1052;
	mov.u32 	%r1055, %r1052;
	mov.u32 	%r1056, %r1052;
	mov.u32 	%r1229, %r1052;
$L__BB0_78:
	mul.wide.u32 	%rd23, %r1229, 4;
	add.s64 	%rd24, %rd2, %rd23;
	ld.local.u32 	%r374, [%rd24+4];
	shl.b32 	%r375, %r1229, 5;
	mov.b32 	%r1235, 0;
$L__BB0_79:
	.pragma "nounroll";
	shr.u32 	%r846, %r374, %r1235;
	and.b32  	%r847, %r846, 1;
	setp.eq.b32 	%p43, %r847, 1;
	not.pred 	%p44, %p43;
	add.s32 	%r848, %r375, %r1235;
	mul.lo.s32 	%r849, %r848, 5;
	mul.wide.u32 	%rd25, %r849, 4;
	add.s64 	%rd9, %rd6, %rd25;
	@%p44 bra 	$L__BB0_81;
	ld.global.u32 	%r850, [%rd9];
	xor.b32  	%r1056, %r1056, %r850;
	ld.global.u32 	%r851, [%rd9+4];
	xor.b32  	%r1055, %r1055, %r851;
	ld.global.u32 	%r852, [%rd9+8];
	xor.b32  	%r1054, %r1054, %r852;
	ld.global.u32 	%r853, [%rd9+12];
	xor.b32  	%r1053, %r1053, %r853;
	ld.global.u32 	%r854, [%rd9+16];
	xor.b32  	%r1052, %r1052, %r854;
$L__BB0_81:
	and.b32  	%r856, %r846, 2;
	setp.eq.s32 	%p45, %r856, 0;
	@%p45 bra 	$L__BB0_83;
	ld.global.u32 	%r857, [%rd9+20];
	xor.b32  	%r1056, %r1056, %r857;
	ld.global.u32 	%r858, [%rd9+24];
	xor.b32  	%r1055, %r1055, %r858;
	ld.global.u32 	%r859, [%rd9+28];
	xor.b32  	%r1054, %r1054, %r859;
	ld.global.u32 	%r860, [%rd9+32];
	xor.b32  	%r1053, %r1053, %r860;
	ld.global.u32 	%r861, [%rd9+36];
	xor.b32  	%r1052, %r1052, %r861;
$L__BB0_83:
	and.b32  	%r863, %r846, 4;
	setp.eq.s32 	%p46, %r863, 0;
	@%p46 bra 	$L__BB0_85;
	ld.global.u32 	%r864, [%rd9+40];
	xor.b32  	%r1056, %r1056, %r864;
	ld.global.u32 	%r865, [%rd9+44];
	xor.b32  	%r1055, %r1055, %r865;
	ld.global.u32 	%r866, [%rd9+48];
	xor.b32  	%r1054, %r1054, %r866;
	ld.global.u32 	%r867, [%rd9+52];
	xor.b32  	%r1053, %r1053, %r867;
	ld.global.u32 	%r868, [%rd9+56];
	xor.b32  	%r1052, %r1052, %r868;
$L__BB0_85:
	and.b32  	%r870, %r846, 8;
	setp.eq.s32 	%p47, %r870, 0;
	@%p47 bra 	$L__BB0_87;
	ld.global.u32 	%r871, [%rd9+60];
	xor.b32  	%r1056, %r1056, %r871;
	ld.global.u32 	%r872, [%rd9+64];
	xor.b32  	%r1055, %r1055, %r872;
	ld.global.u32 	%r873, [%rd9+68];
	xor.b32  	%r1054, %r1054, %r873;
	ld.global.u32 	%r874, [%rd9+72];
	xor.b32  	%r1053, %r1053, %r874;
	ld.global.u32 	%r875, [%rd9+76];
	xor.b32  	%r1052, %r1052, %r875;
$L__BB0_87:
	and.b32  	%r877, %r846, 16;
	setp.eq.s32 	%p48, %r877, 0;
	@%p48 bra 	$L__BB0_89;
	ld.global.u32 	%r878, [%rd9+80];
	xor.b32  	%r1056, %r1056, %r878;
	ld.global.u32 	%r879, [%rd9+84];
	xor.b32  	%r1055, %r1055, %r879;
	ld.global.u32 	%r880, [%rd9+88];
	xor.b32  	%r1054, %r1054, %r880;
	ld.global.u32 	%r881, [%rd9+92];
	xor.b32  	%r1053, %r1053, %r881;
	ld.global.u32 	%r882, [%rd9+96];
	xor.b32  	%r1052, %r1052, %r882;
$L__BB0_89:
	and.b32  	%r884, %r846, 32;
	setp.eq.s32 	%p49, %r884, 0;
	@%p49 bra 	$L__BB0_91;
	ld.global.u32 	%r885, [%rd9+100];
	xor.b32  	%r1056, %r1056, %r885;
	ld.global.u32 	%r886, [%rd9+104];
	xor.b32  	%r1055, %r1055, %r886;
	ld.global.u32 	%r887, [%rd9+108];
	xor.b32  	%r1054, %r1054, %r887;
	ld.global.u32 	%r888, [%rd9+112];
	xor.b32  	%r1053, %r1053, %r888;
	ld.global.u32 	%r889, [%rd9+116];
	xor.b32  	%r1052, %r1052, %r889;
$L__BB0_91:
	and.b32  	%r891, %r846, 64;
	setp.eq.s32 	%p50, %r891, 0;
	@%p50 bra 	$L__BB0_93;
	ld.global.u32 	%r892, [%rd9+120];
	xor.b32  	%r1056, %r1056, %r892;
	ld.global.u32 	%r893, [%rd9+124];
	xor.b32  	%r1055, %r1055, %r893;
	ld.global.u32 	%r894, [%rd9+128];
	xor.b32  	%r1054, %r1054, %r894;
	ld.global.u32 	%r895, [%rd9+132];
	xor.b32  	%r1053, %r1053, %r895;
	ld.global.u32 	%r896, [%rd9+136];
	xor.b32  	%r1052, %r1052, %r896;
$L__BB0_93:
	and.b32  	%r898, %r846, 128;
	setp.eq.s32 	%p51, %r898, 0;
	@%p51 bra 	$L__BB0_95;
	ld.global.u32 	%r899, [%rd9+140];
	xor.b32  	%r1056, %r1056, %r899;
	ld.global.u32 	%r900, [%rd9+144];
	xor.b32  	%r1055, %r1055, %r900;
	ld.global.u32 	%r901, [%rd9+148];
	xor.b32  	%r1054, %r1054, %r901;
	ld.global.u32 	%r902, [%rd9+152];
	xor.b32  	%r1053, %r1053, %r902;
	ld.global.u32 	%r903, [%rd9+156];
	xor.b32  	%r1052, %r1052, %r903;
$L__BB0_95:
	and.b32  	%r905, %r846, 256;
	setp.eq.s32 	%p52, %r905, 0;
	@%p52 bra 	$L__BB0_97;
	ld.global.u32 	%r906, [%rd9+160];
	xor.b32  	%r1056, %r1056, %r906;
	ld.global.u32 	%r907, [%rd9+164];
	xor.b32  	%r1055, %r1055, %r907;
	ld.global.u32 	%r908, [%rd9+168];
	xor.b32  	%r1054, %r1054, %r908;
	ld.global.u32 	%r909, [%rd9+172];
	xor.b32  	%r1053, %r1053, %r909;
	ld.global.u32 	%r910, [%rd9+176];
	xor.b32  	%r1052, %r1052, %r910;
$L__BB0_97:
	and.b32  	%r912, %r846, 512;
	setp.eq.s32 	%p53, %r912, 0;
	@%p53 bra 	$L__BB0_99;
	ld.global.u32 	%r913, [%rd9+180];
	xor.b32  	%r1056, %r1056, %r913;
	ld.global.u32 	%r914, [%rd9+184];
	xor.b32  	%r1055, %r1055, %r914;
	ld.global.u32 	%r915, [%rd9+188];
	xor.b32  	%r1054, %r1054, %r915;
	ld.global.u32 	%r916, [%rd9+192];
	xor.b32  	%r1053, %r1053, %r916;
	ld.global.u32 	%r917, [%rd9+196];
	xor.b32  	%r1052, %r1052, %r917;
$L__BB0_99:
	and.b32  	%r919, %r846, 1024;
	setp.eq.s32 	%p54, %r919, 0;
	@%p54 bra 	$L__BB0_101;
	ld.global.u32 	%r920, [%rd9+200];
	xor.b32  	%r1056, %r1056, %r920;
	ld.global.u32 	%r921, [%rd9+204];
	xor.b32  	%r1055, %r1055, %r921;
	ld.global.u32 	%r922, [%rd9+208];
	xor.b32  	%r1054, %r1054, %r922;
	ld.global.u32 	%r923, [%rd9+212];
	xor.b32  	%r1053, %r1053, %r923;
	ld.global.u32 	%r924, [%rd9+216];
	xor.b32  	%r1052, %r1052, %r924;
$L__BB0_101:
	and.b32  	%r926, %r846, 2048;
	setp.eq.s32 	%p55, %r926, 0;
	@%p55 bra 	$L__BB0_103;
	ld.global.u32 	%r927, [%rd9+220];
	xor.b32  	%r1056, %r1056, %r927;
	ld.global.u32 	%r928, [%rd9+224];
	xor.b32  	%r1055, %r1055, %r928;
	ld.global.u32 	%r929, [%rd9+228];
	xor.b32  	%r1054, %r1054, %r929;
	ld.global.u32 	%r930, [%rd9+232];
	xor.b32  	%r1053, %r1053, %r930;
	ld.global.u32 	%r931, [%rd9+236];
	xor.b32  	%r1052, %r1052, %r931;
$L__BB0_103:
	and.b32  	%r933, %r846, 4096;
	setp.eq.s32 	%p56, %r933, 0;
	@%p56 bra 	$L__BB0_105;
	ld.global.u32 	%r934, [%rd9+240];
	xor.b32  	%r1056, %r1056, %r934;
	ld.global.u32 	%r935, [%rd9+244];
	xor.b32  	%r1055, %r1055, %r935;
	ld.global.u32 	%r936, [%rd9+248];
	xor.b32  	%r1054, %r1054, %r936;
	ld.global.u32 	%r937, [%rd9+252];
	xor.b32  	%r1053, %r1053, %r937;
	ld.global.u32 	%r938, [%rd9+256];
	xor.b32  	%r1052, %r1052, %r938;
$L__BB0_105:
	and.b32  	%r940, %r846, 8192;
	setp.eq.s32 	%p57, %r940, 0;
	@%p57 bra 	$L__BB0_107;
	ld.global.u32 	%r941, [%rd9+260];
	xor.b32  	%r1056, %r1056, %r941;
	ld.global.u32 	%r942, [%rd9+264];
	xor.b32  	%r1055, %r1055, %r942;
	ld.global.u32 	%r943, [%rd9+268];
	xor.b32  	%r1054, %r1054, %r943;
	ld.global.u32 	%r944, [%rd9+272];
	xor.b32  	%r1053, %r1053, %r944;
	ld.global.u32 	%r945, [%rd9+276];
	xor.b32  	%r1052, %r1052, %r945;
$L__BB0_107:
	and.b32  	%r947, %r846, 16384;
	setp.eq.s32 	%p58, %r947, 0;
	@%p58 bra 	$L__BB0_109;
	ld.global.u32 	%r948, [%rd9+280];
	xor.b32  	%r1056, %r1056, %r948;
	ld.global.u32 	%r949, [%rd9+284];
	xor.b32  	%r1055, %r1055, %r949;
	ld.global.u32 	%r950, [%rd9+288];
	xor.b32  	%r1054, %r1054, %r950;
	ld.global.u32 	%r951, [%rd9+292];
	xor.b32  	%r1053, %r1053, %r951;
	ld.global.u32 	%r952, [%rd9+296];
	xor.b32  	%r1052, %r1052, %r952;
$L__BB0_109:
	and.b32  	%r954, %r846, 32768;
	setp.eq.s32 	%p59, %r954, 0;
	@%p59 bra 	$L__BB0_111;
	ld.global.u32 	%r955, [%rd9+300];
	xor.b32  	%r1056, %r1056, %r955;
	ld.global.u32 	%r956, [%rd9+304];
	xor.b32  	%r1055, %r1055, %r956;
	ld.global.u32 	%r957, [%rd9+308];
	xor.b32  	%r1054, %r1054, %r957;
	ld.global.u32 	%r958, [%rd9+312];
	xor.b32  	%r1053, %r1053, %r958;
	ld.global.u32 	%r959, [%rd9+316];
	xor.b32  	%r1052, %r1052, %r959;
$L__BB0_111:
	add.s32 	%r1235, %r1235, 16;
	setp.ne.s32 	%p60, %r1235, 32;
	@%p60 bra 	$L__BB0_79;
	mad.lo.s32 	%r960, %r1229, -31, %r375;
	add.s32 	%r1229, %r960, 1;
	setp.ne.s32 	%p61, %r1229, 5;
	@%p61 bra 	$L__BB0_78;
	st.local.u32 	[%rd2+4], %r1056;
	st.local.v2.u32 	[%rd2+8], {%r1055, %r1054};
	st.local.v2.u32 	[%rd2+16], {%r1053, %r1052};
$L__BB0_114:
	shr.u64 	%rd34, %rd4, 2;
	add.s32 	%r1039, %r1039, 1;
	setp.gt.u64 	%p62, %rd4, 3;
	@%p62 bra 	$L__BB0_2;
$L__BB0_115:
	setp.lt.s32 	%p63, %r600, 1;
	@%p63 bra 	$L__BB0_124;
	mad.lo.s32 	%r555, %r1, %r600, %r1;
	and.b32  	%r556, %r600, 3;
	setp.lt.u32 	%p64, %r600, 4;
	mov.b32 	%r1350, 0;
	@%p64 bra 	$L__BB0_119;
	and.b32  	%r1350, %r600, 2147483644;
	mul.lo.s32 	%r963, %r3, 1703105765;
	sub.s32 	%r964, %r2, %r963;
	add.s32 	%r1328, %r964, 8064989;
	neg.s32 	%r1327, %r1350;
	add.s64 	%rd11, %rd1, 8;
	mov.u32 	%r1326, %r555;
	mov.u32 	%r1330, %r1053;
	mov.u32 	%r1331, %r1054;
	mov.u32 	%r1332, %r1055;
	mov.u32 	%r1333, %r1056;
$L__BB0_118:
	.pragma "nounroll";
	mov.u32 	%r1056, %r1052;
	mov.u32 	%r1351, %r1328;
	mul.wide.s32 	%rd26, %r1326, 4;
	add.s64 	%rd27, %rd11, %rd26;
	shr.u32 	%r965, %r1333, 2;
	xor.b32  	%r966, %r965, %r1333;
	shl.b32 	%r967, %r1056, 4;
	shl.b32 	%r968, %r966, 1;
	xor.b32  	%r969, %r968, %r967;
	xor.b32  	%r970, %r969, %r966;
	xor.b32  	%r1055, %r970, %r1056;
	add.s32 	%r971, %r1351, %r1055;
	add.s32 	%r972, %r971, -1087311;
	cvt.rn.f32.u32 	%f1, %r972;
	fma.rn.f32 	%f2, %f1, 0f2F800000, 0f2F000000;
	st.global.f32 	[%rd27+-8], %f2;
	shr.u32 	%r973, %r1332, 2;
	xor.b32  	%r974, %r973, %r1332;
	shl.b32 	%r975, %r1055, 4;
	shl.b32 	%r976, %r974, 1;
	xor.b32  	%r977, %r976, %r975;
	xor.b32  	%r978, %r977, %r974;
	xor.b32  	%r1054, %r978, %r1055;
	add.s32 	%r979, %r1351, %r1054;
	add.s32 	%r980, %r979, -724874;
	cvt.rn.f32.u32 	%f3, %r980;
	fma.rn.f32 	%f4, %f3, 0f2F800000, 0f2F000000;
	st.global.f32 	[%rd27+-4], %f4;
	shr.u32 	%r981, %r1331, 2;
	xor.b32  	%r982, %r981, %r1331;
	shl.b32 	%r983, %r1054, 4;
	shl.b32 	%r984, %r982, 1;
	xor.b32  	%r985, %r984, %r983;
	xor.b32  	%r986, %r985, %r982;
	xor.b32  	%r1053, %r986, %r1054;
	add.s32 	%r987, %r1351, %r1053;
	add.s32 	%r988, %r987, -362437;
	cvt.rn.f32.u32 	%f5, %r988;
	fma.rn.f32 	%f6, %f5, 0f2F800000, 0f2F000000;
	st.global.f32 	[%rd27], %f6;
	shr.u32 	%r989, %r1330, 2;
	xor.b32  	%r990, %r989, %r1330;
	shl.b32 	%r991, %r1053, 4;
	shl.b32 	%r992, %r990, 1;
	xor.b32  	%r993, %r992, %r991;
	xor.b32  	%r994, %r993, %r990;
	xor.b32  	%r1052, %r994, %r1053;
	add.s32 	%r995, %r1351, %r1052;
	cvt.rn.f32.u32 	%f7, %r995;
	fma.rn.f32 	%f8, %f7, 0f2F800000, 0f2F000000;
	st.global.f32 	[%rd27+4], %f8;
	add.s32 	%r1328, %r1351, 1449748;
	add.s32 	%r1327, %r1327, 4;
	add.s32 	%r1326, %r1326, 4;
	setp.ne.s32 	%p65, %r1327, 0;
	mov.u32 	%r1330, %r1053;
	mov.u32 	%r1331, %r1054;
	mov.u32 	%r1332, %r1055;
	mov.u32 	%r1333, %r1056;
	@%p65 bra 	$L__BB0_118;
$L__BB0_119:
	setp.eq.s32 	%p66, %r556, 0;
	@%p66 bra 	$L__BB0_124;
	setp.eq.s32 	%p67, %r556, 1;
	mov.u32 	%r1349, %r1056;
	@%p67 bra 	$L__BB0_122;
	shr.u32 	%r997, %r1056, 2;
	xor.b32  	%r998, %r997, %r1056;
	shl.b32 	%r999, %r1052, 4;
	shl.b32 	%r1000, %r998, 1;
	xor.b32  	%r1001, %r1000, %r999;
	xor.b32  	%r1002, %r1001, %r998;
	xor.b32  	%r1003, %r1002, %r1052;
	add.s32 	%r1004, %r1351, %r1003;
	add.s32 	%r1005, %r1004, 362437;
	cvt.rn.f32.u32 	%f9, %r1005;
	fma.rn.f32 	%f10, %f9, 0f2F800000, 0f2F000000;
	add.s32 	%r1006, %r1350, %r555;
	mul.wide.s32 	%rd28, %r1006, 4;
	add.s64 	%rd29, %rd1, %rd28;
	st.global.f32 	[%rd29], %f10;
	shr.u32 	%r1007, %r1055, 2;
	xor.b32  	%r1008, %r1007, %r1055;
	shl.b32 	%r1009, %r1003, 4;
	shl.b32 	%r1010, %r1008, 1;
	xor.b32  	%r1011, %r1010, %r1009;
	xor.b32  	%r1012, %r1011, %r1008;
	xor.b32  	%r1052, %r1012, %r1003;
	add.s32 	%r1351, %r1351, 724874;
	add.s32 	%r1013, %r1052, %r1351;
	cvt.rn.f32.u32 	%f11, %r1013;
	fma.rn.f32 	%f12, %f11, 0f2F800000, 0f2F000000;
	st.global.f32 	[%rd29+4], %f12;
	add.s32 	%r1350, %r1350, 2;
	mov.u32 	%r1055, %r1053;
	mov.u32 	%r1349, %r1054;
$L__BB0_122:
	and.b32  	%r1014, %r600, 1;
	setp.eq.b32 	%p68, %r1014, 1;
	not.pred 	%p69, %p68;
	mov.u32 	%r1056, %r1054;
	@%p69 bra 	$L__BB0_124;
	shr.u32 	%r1015, %r1349, 2;
	xor.b32  	%r1016, %r1015, %r1349;
	shl.b32 	%r1017, %r1052, 4;
	shl.b32 	%r1018, %r1016, 1;
	xor.b32  	%r1019, %r1018, %r1017;
	xor.b32  	%r1020, %r1019, %r1016;
	xor.b32  	%r1052, %r1020, %r1052;
	add.s32 	%r1351, %r1351, 362437;
	add.s32 	%r1021, %r1052, %r1351;
	cvt.rn.f32.u32 	%f13, %r1021;
	fma.rn.f32 	%f14, %f13, 0f2F800000, 0f2F000000;
	add.s32 	%r1022, %r1350, %r555;
	mul.wide.s32 	%rd30, %r1022, 4;
	add.s64 	%rd31, %rd1, %rd30;
	st.global.f32 	[%rd31], %f14;
	mov.u32 	%r1056, %r1055;
$L__BB0_124:
	shr.u32 	%r1023, %r1056, 2;
	xor.b32  	%r1024, %r1023, %r1056;
	shl.b32 	%r1025, %r1052, 4;
	shl.b32 	%r1026, %r1024, 1;
	xor.b32  	%r1027, %r1026, %r1025;
	xor.b32  	%r1028, %r1027, %r1024;
	xor.b32  	%r1029, %r1028, %r1052;
	add.s32 	%r1030, %r1351, %r1029;
	add.s32 	%r1031, %r1030, 362437;
	cvt.rn.f32.u32 	%f15, %r1031;
	fma.rn.f32 	%f16, %f15, 0f2F800000, 0f2F000000;
	mul.f32 	%f17, %f16, 0f44340000;
	mad.lo.s32 	%r1032, %r1, %r600, %r1;
	add.s32 	%r1033, %r1032, %r600;
	mul.wide.s32 	%rd32, %r1033, 4;
	add.s64 	%rd33, %rd1, %rd32;
	st.global.f32 	[%rd33], %f17;
	ret;

}
	// .globl	_Z6hash_fPfPiS_im
.visible .entry _Z6hash_fPfPiS_im(
	.param .u64 .ptr .align 1 _Z6hash_fPfPiS_im_param_0,
	.param .u64 .ptr .align 1 _Z6hash_fPfPiS_im_param_1,
	.param .u64 .ptr .align 1 _Z6hash_fPfPiS_im_param_2,
	.param .u32 _Z6hash_fPfPiS_im_param_3,
	.param .u64 _Z6hash_fPfPiS_im_param_4
)
{
	.reg .pred 	%p<10>;
	.reg .b32 	%r<29>;
	.reg .b32 	%f<72>;
	.reg .b64 	%rd<48>;

	ld.param.u64 	%rd12, [_Z6hash_fPfPiS_im_param_0];
	ld.param.u64 	%rd11, [_Z6hash_fPfPiS_im_param_1];
	ld.param.u64 	%rd13, [_Z6hash_fPfPiS_im_param_2];
	ld.param.u32 	%r14, [_Z6hash_fPfPiS_im_param_3];
	cvta.to.global.u64 	%rd1, %rd12;
	cvta.to.global.u64 	%rd2, %rd13;
	mov.u32 	%r15, %tid.x;
	mov.u32 	%r16, %ctaid.x;
	mov.u32 	%r17, %ntid.x;
	mad.lo.s32 	%r1, %r16, %r17, %r15;
	rem.s32 	%r2, %r1, %r14;
	sub.s32 	%r18, %r1, %r2;
	cvt.s64.s32 	%rd3, %r18;
	mad.lo.s32 	%r19, %r1, %r14, %r1;
	cvt.s64.s32 	%rd4, %r19;
	setp.lt.s32 	%p1, %r14, 1;
	mov.f32 	%f71, 0f00000000;
	@%p1 bra 	$L__BB1_12;
	and.b32  	%r3, %r14, 7;
	setp.lt.u32 	%p2, %r14, 8;
	mov.f32 	%f71, 0f00000000;
	mov.b32 	%r27, 0;
	@%p2 bra 	$L__BB1_4;
	and.b32  	%r27, %r14, 2147483640;
	neg.s32 	%r25, %r27;
	mul.wide.s32 	%rd14, %r1, 4;
	mul.wide.s32 	%rd15, %r2, 4;
	sub.s64 	%rd16, %rd14, %rd15;
	add.s64 	%rd17, %rd16, %rd1;
	add.s64 	%rd47, %rd17, 16;
	shl.b64 	%rd18, %rd4, 2;
	add.s64 	%rd19, %rd18, %rd2;
	add.s64 	%rd46, %rd19, 16;
	mov.f32 	%f71, 0f00000000;
$L__BB1_3:
	.pragma "nounroll";
	ld.global.f32 	%f17, [%rd47+-16];
	ld.global.f32 	%f18, [%rd46+-16];
	fma.rn.f32 	%f19, %f17, %f18, %f71;
	ld.global.f32 	%f20, [%rd47+-12];
	ld.global.f32 	%f21, [%rd46+-12];
	fma.rn.f32 	%f22, %f20, %f21, %f19;
	ld.global.f32 	%f23, [%rd47+-8];
	ld.global.f32 	%f24, [%rd46+-8];
	fma.rn.f32 	%f25, %f23, %f24, %f22;
	ld.global.f32 	%f26, [%rd47+-4];
	ld.global.f32 	%f27, [%rd46+-4];
	fma.rn.f32 	%f28, %f26, %f27, %f25;
	ld.global.f32 	%f29, [%rd47];
	ld.global.f32 	%f30, [%rd46];
	fma.rn.f32 	%f31, %f29, %f30, %f28;
	ld.global.f32 	%f32, [%rd47+4];
	ld.global.f32 	%f33, [%rd46+4];
	fma.rn.f32 	%f34, %f32, %f33, %f31;
	ld.global.f32 	%f35, [%rd47+8];
	ld.global.f32 	%f36, [%rd46+8];
	fma.rn.f32 	%f37, %f35, %f36, %f34;
	ld.global.f32 	%f38, [%rd47+12];
	ld.global.f32 	%f39, [%rd46+12];
	fma.rn.f32 	%f71, %f38, %f39, %f37;
	add.s32 	%r25, %r25, 8;
	add.s64 	%rd47, %rd47, 32;
	add.s64 	%rd46, %rd46, 32;
	setp.ne.s32 	%p3, %r25, 0;
	@%p3 bra 	$L__BB1_3;
$L__BB1_4:
	setp.eq.s32 	%p4, %r3, 0;
	@%p4 bra 	$L__BB1_12;
	and.b32  	%r9, %r14, 3;
	setp.lt.u32 	%p5, %r3, 4;
	@%p5 bra 	$L__BB1_7;
	cvt.u64.u32 	%rd20, %r27;
	add.s64 	%rd21, %rd20, %rd3;
	shl.b64 	%rd22, %rd21, 2;
	add.s64 	%rd23, %rd1, %rd22;
	ld.global.f32 	%f41, [%rd23];
	add.s64 	%rd24, %rd20, %rd4;
	shl.b64 	%rd25, %rd24, 2;
	add.s64 	%rd26, %rd2, %rd25;
	ld.global.f32 	%f42, [%rd26];
	fma.rn.f32 	%f43, %f41, %f42, %f71;
	ld.global.f32 	%f44, [%rd23+4];
	ld.global.f32 	%f45, [%rd26+4];
	fma.rn.f32 	%f46, %f44, %f45, %f43;
	ld.global.f32 	%f47, [%rd23+8];
	ld.global.f32 	%f48, [%rd26+8];
	fma.rn.f32 	%f49, %f47, %f48, %f46;
	ld.global.f32 	%f50, [%rd23+12];
	ld.global.f32 	%f51, [%rd26+12];
	fma.rn.f32 	%f71, %f50, %f51, %f49;
	add.s32 	%r27, %r27, 4;
$L__BB1_7:
	setp.eq.s32 	%p6, %r9, 0;
	@%p6 bra 	$L__BB1_12;
	setp.eq.s32 	%p7, %r9, 1;
	@%p7 bra 	$L__BB1_10;
	cvt.u64.u32 	%rd27, %r27;
	add.s64 	%rd28, %rd27, %rd3;
	shl.b64 	%rd29, %rd28, 2;
	add.s64 	%rd30, %rd1, %rd29;
	ld.global.f32 	%f53, [%rd30];
	add.s64 	%rd31, %rd27, %rd4;
	shl.b64 	%rd32, %rd31, 2;
	add.s64 	%rd33, %rd2, %rd32;
	ld.global.f32 	%f54, [%rd33];
	fma.rn.f32 	%f55, %f53, %f54, %f71;
	ld.global.f32 	%f56, [%rd30+4];
	ld.global.f32 	%f57, [%rd33+4];
	fma.rn.f32 	%f71, %f56, %f57, %f55;
	add.s32 	%r27, %r27, 2;
$L__BB1_10:
	and.b32  	%r21, %r14, 1;
	setp.eq.b32 	%p8, %r21, 1;
	not.pred 	%p9, %p8;
	@%p9 bra 	$L__BB1_12;
	cvt.u64.u32 	%rd34, %r27;
	add.s64 	%rd35, %rd34, %rd3;
	shl.b64 	%rd36, %rd35, 2;
	add.s64 	%rd37, %rd1, %rd36;
	ld.global.f32 	%f58, [%rd37];
	add.s64 	%rd38, %rd34, %rd4;
	shl.b64 	%rd39, %rd38, 2;
	add.s64 	%rd40, %rd2, %rd39;
	ld.global.f32 	%f59, [%rd40];
	fma.rn.f32 	%f71, %f58, %f59, %f71;
$L__BB1_12:
	cvt.u32.u64 	%r22, %rd4;
	cvta.to.global.u64 	%rd41, %rd11;
	add.s32 	%r23, %r22, %r14;
	mul.wide.s32 	%rd42, %r23, 4;
	add.s64 	%rd43, %rd2, %rd42;
	ld.global.f32 	%f60, [%rd43];
	add.f32 	%f61, %f71, %f60;
	div.rn.f32 	%f62, %f61, 0f44340000;
	cvt.rmi.f32.f32 	%f63, %f62;
	cvt.rzi.s32.f32 	%r24, %f63;
	mul.wide.s32 	%rd44, %r1, 4;
	add.s64 	%rd45, %rd41, %rd44;
	st.global.u32 	[%rd45], %r24;
	ret;

}
	// .globl	_Z13initial_countPiS_iii
.visible .entry _Z13initial_countPiS_iii(
	.param .u64 .ptr .align 1 _Z13initial_countPiS_iii_param_0,
	.param .u64 .ptr .align 1 _Z13initial_countPiS_iii_param_1,
	.param .u32 _Z13initial_countPiS_iii_param_2,
	.param .u32 _Z13initial_countPiS_iii_param_3,
	.param .u32 _Z13initial_countPiS_iii_param_4
)
{
	.reg .pred 	%p<18>;
	.reg .b32 	%r<64>;
	.reg .b64 	%rd<17>;

	ld.param.u64 	%rd3, [_Z13initial_countPiS_iii_param_0];
	ld.param.u64 	%rd2, [_Z13initial_countPiS_iii_param_1];
	ld.param.u32 	%r14, [_Z13initial_countPiS_iii_param_2];
	ld.param.u32 	%r12, [_Z13initial_countPiS_iii_param_3];
	cvta.to.global.u64 	%rd1, %rd3;
	mov.u32 	%r15, %tid.x;
	mov.u32 	%r16, %ctaid.x;
	mov.u32 	%r17, %ntid.x;
	mad.lo.s32 	%r1, %r16, %r17, %r15;
	mul.lo.s32 	%r18, %r1, %r12;
	shl.b32 	%r19, %r18, 6;
	add.s32 	%r20, %r19, %r12;
	sub.s32 	%r60, %r20, %r14;
	shl.b32 	%r3, %r12, 3;
	mov.b32 	%r61, 0;
	mul.wide.s32 	%rd6, %r12, 4;
	mov.u32 	%r62, %r61;
	mov.u32 	%r63, %r61;
$L__BB2_1:
	mul.wide.s32 	%rd4, %r60, 4;
	add.s64 	%rd5, %rd1, %rd4;
	ld.global.u32 	%r21, [%rd5];
	setp.eq.s32 	%p1, %r21, 0;
	setp.eq.s32 	%p2, %r21, 1;
	selp.u32 	%r22, 1, 0, %p2;
	add.s32 	%r23, %r62, %r22;
	selp.u32 	%r24, 1, 0, %p1;
	add.s32 	%r25, %r63, %r24;
	add.s64 	%rd7, %rd5, %rd6;
	ld.global.u32 	%r26, [%rd7];
	setp.eq.s32 	%p3, %r26, 0;
	setp.eq.s32 	%p4, %r26, 1;
	selp.u32 	%r27, 1, 0, %p4;
	add.s32 	%r28, %r23, %r27;
	selp.u32 	%r29, 1, 0, %p3;
	add.s32 	%r30, %r25, %r29;
	add.s64 	%rd8, %rd7, %rd6;
	ld.global.u32 	%r31, [%rd8];
	setp.eq.s32 	%p5, %r31, 0;
	setp.eq.s32 	%p6, %r31, 1;
	selp.u32 	%r32, 1, 0, %p6;
	add.s32 	%r33, %r28, %r32;
	selp.u32 	%r34, 1, 0, %p5;
	add.s32 	%r35, %r30, %r34;
	add.s64 	%rd9, %rd8, %rd6;
	ld.global.u32 	%r36, [%rd9];
	setp.eq.s32 	%p7, %r36, 0;
	setp.eq.s32 	%p8, %r36, 1;
	selp.u32 	%r37, 1, 0, %p8;
	add.s32 	%r38, %r33, %r37;
	selp.u32 	%r39, 1, 0, %p7;
	add.s32 	%r40, %r35, %r39;
	add.s64 	%rd10, %rd9, %rd6;
	ld.global.u32 	%r41, [%rd10];
	setp.eq.s32 	%p9, %r41, 0;
	setp.eq.s32 	%p10, %r41, 1;
	selp.u32 	%r42, 1, 0, %p10;
	add.s32 	%r43, %r38, %r42;
	selp.u32 	%r44, 1, 0, %p9;
	add.s32 	%r45, %r40, %r44;
	add.s64 	%rd11, %rd10, %rd6;
	ld.global.u32 	%r46, [%rd11];
	setp.eq.s32 	%p11, %r46, 0;
	setp.eq.s32 	%p12, %r46, 1;
	selp.u32 	%r47, 1, 0, %p12;
	add.s32 	%r48, %r43, %r47;
	selp.u32 	%r49, 1, 0, %p11;
	add.s32 	%r50, %r45, %r49;
	add.s64 	%rd12, %rd11, %rd6;
	ld.global.u32 	%r51, [%rd12];
	setp.eq.s32 	%p13, %r51, 0;
	setp.eq.s32 	%p14, %r51, 1;
	selp.u32 	%r52, 1, 0, %p14;
	add.s32 	%r53, %r48, %r52;
	selp.u32 	%r54, 1, 0, %p13;
	add.s32 	%r55, %r50, %r54;
	add.s64 	%rd13, %rd12, %rd6;
	ld.global.u32 	%r56, [%rd13];
	setp.eq.s32 	%p15, %r56, 0;
	setp.eq.s32 	%p16, %r56, 1;
	selp.u32 	%r57, 1, 0, %p16;
	add.s32 	%r62, %r53, %r57;
	selp.u32 	%r58, 1, 0, %p15;
	add.s32 	%r63, %r55, %r58;
	add.s32 	%r61, %r61, 8;
	add.s32 	%r60, %r60, %r3;
	setp.ne.s32 	%p17, %r61, 64;
	@%p17 bra 	$L__BB2_1;
	cvta.to.global.u64 	%rd14, %rd2;
	shl.b32 	%r59, %r1, 1;
	mul.wide.s32 	%rd15, %r59, 4;
	add.s64 	%rd16, %rd14, %rd15;
	st.global.u32 	[%rd16+8], %r63;
	st.global.u32 	[%rd16+12], %r62;
	ret;

}
	// .globl	_Z9lsd_countPiS_S_iii
.visible .entry _Z9lsd_countPiS_S_iii(
	.param .u64 .ptr .align 1 _Z9lsd_countPiS_S_iii_param_0,
	.param .u64 .ptr .align 1 _Z9lsd_countPiS_S_iii_param_1,
	.param .u64 .ptr .align 1 _Z9lsd_countPiS_S_iii_param_2,
	.param .u32 _Z9lsd_countPiS_S_iii_param_3,
	.param .u32 _Z9lsd_countPiS_S_iii_param_4,
	.param .u32 _Z9lsd_countPiS_S_iii_param_5
)
{
	.reg .pred 	%p<18>;
	.reg .b32 	%r<77>;
	.reg .b64 	%rd<28>;

	ld.param.u64 	%rd4, [_Z9lsd_countPiS_S_iii_param_0];
	ld.param.u64 	%rd3, [_Z9lsd_countPiS_S_iii_param_1];
	ld.param.u64 	%rd5, [_Z9lsd_countPiS_S_iii_param_2];
	ld.param.u32 	%r14, [_Z9lsd_countPiS_S_iii_param_3];
	ld.param.u32 	%r12, [_Z9lsd_countPiS_S_iii_param_4];
	cvta.to.global.u64 	%rd1, %rd4;
	cvta.to.global.u64 	%rd6, %rd5;
	mov.u32 	%r15, %tid.x;
	mov.u32 	%r16, %ctaid.x;
	mov.u32 	%r17, %ntid.x;
	mad.lo.s32 	%r1, %r16, %r17, %r15;
	shl.b32 	%r73, %r1, 6;
	sub.s32 	%r3, %r12, %r14;
	add.s64 	%rd2, %rd6, 16;
	mov.b32 	%r74, 0;
	mov.u32 	%r75, %r74;
	mov.u32 	%r76, %r74;
$L__BB3_1:
	mul.wide.s32 	%rd7, %r73, 4;
	add.s64 	%rd8, %rd2, %rd7;
	ld.global.u32 	%r18, [%rd8+-16];
	mad.lo.s32 	%r19, %r18, %r12, %r3;
	mul.wide.s32 	%rd9, %r19, 4;
	add.s64 	%rd10, %rd1, %rd9;
	ld.global.u32 	%r20, [%rd10];
	setp.eq.s32 	%p1, %r20, 0;
	setp.eq.s32 	%p2, %r20, 1;
	selp.u32 	%r21, 1, 0, %p2;
	add.s32 	%r22, %r75, %r21;
	selp.u32 	%r23, 1, 0, %p1;
	add.s32 	%r24, %r76, %r23;
	ld.global.u32 	%r25, [%rd8+-12];
	mad.lo.s32 	%r26, %r25, %r12, %r3;
	mul.wide.s32 	%rd11, %r26, 4;
	add.s64 	%rd12, %rd1, %rd11;
	ld.global.u32 	%r27, [%rd12];
	setp.eq.s32 	%p3, %r27, 0;
	setp.eq.s32 	%p4, %r27, 1;
	selp.u32 	%r28, 1, 0, %p4;
	add.s32 	%r29, %r22, %r28;
	selp.u32 	%r30, 1, 0, %p3;
	add.s32 	%r31, %r24, %r30;
	ld.global.u32 	%r32, [%rd8+-8];
	mad.lo.s32 	%r33, %r32, %r12, %r3;
	mul.wide.s32 	%rd13, %r33, 4;
	add.s64 	%rd14, %rd1, %rd13;
	ld.global.u32 	%r34, [%rd14];
	setp.eq.s32 	%p5, %r34, 0;
	setp.eq.s32 	%p6, %r34, 1;
	selp.u32 	%r35, 1, 0, %p6;
	add.s32 	%r36, %r29, %r35;
	selp.u32 	%r37, 1, 0, %p5;
	add.s32 	%r38, %r31, %r37;
	ld.global.u32 	%r39, [%rd8+-4];
	mad.lo.s32 	%r40, %r39, %r12, %r3;
	mul.wide.s32 	%rd15, %r40, 4;
	add.s64 	%rd16, %rd1, %rd15;
	ld.global.u32 	%r41, [%rd16];
	setp.eq.s32 	%p7, %r41, 0;
	setp.eq.s32 	%p8, %r41, 1;
	selp.u32 	%r42, 1, 0, %p8;
	add.s32 	%r43, %r36, %r42;
	selp.u32 	%r44, 1, 0, %p7;
	add.s32 	%r45, %r38, %r44;
	ld.global.u32 	%r46, [%rd8];
	mad.lo.s32 	%r47, %r46, %r12, %r3;
	mul.wide.s32 	%rd17, %r47, 4;
	add.s64 	%rd18, %rd1, %rd17;
	ld.global.u32 	%r48, [%rd18];
	setp.eq.s32 	%p9, %r48, 0;
	setp.eq.s32 	%p10, %r48, 1;
	selp.u32 	%r49, 1, 0, %p10;
	add.s32 	%r50, %r43, %r49;
	selp.u32 	%r51, 1, 0, %p9;
	add.s32 	%r52, %r45, %r51;
	ld.global.u32 	%r53, [%rd8+4];
	mad.lo.s32 	%r54, %r53, %r12, %r3;
	mul.wide.s32 	%rd19, %r54, 4;
	add.s64 	%rd20, %rd1, %rd19;
	ld.global.u32 	%r55, [%rd20];
	setp.eq.s32 	%p11, %r55, 0;
	setp.eq.s32 	%p12, %r55, 1;
	selp.u32 	%r56, 1, 0, %p12;
	add.s32 	%r57, %r50, %r56;
	selp.u32 	%r58, 1, 0, %p11;
	add.s32 	%r59, %r52, %r58;
	ld.global.u32 	%r60, [%rd8+8];
	mad.lo.s32 	%r61, %r60, %r12, %r3;
	mul.wide.s32 	%rd21, %r61, 4;
	add.s64 	%rd22, %rd1, %rd21;
	ld.global.u32 	%r62, [%rd22];
	setp.eq.s32 	%p13, %r62, 0;
	setp.eq.s32 	%p14, %r62, 1;
	selp.u32 	%r63, 1, 0, %p14;
	add.s32 	%r64, %r57, %r63;
	selp.u32 	%r65, 1, 0, %p13;
	add.s32 	%r66, %r59, %r65;
	ld.global.u32 	%r67, [%rd8+12];
	mad.lo.s32 	%r68, %r67, %r12, %r3;
	mul.wide.s32 	%rd23, %r68, 4;
	add.s64 	%rd24, %rd1, %rd23;
	ld.global.u32 	%r69, [%rd24];
	setp.eq.s32 	%p15, %r69, 0;
	setp.eq.s32 	%p16, %r69, 1;
	selp.u32 	%r70, 1, 0, %p16;
	add.s32 	%r75, %r64, %r70;
	selp.u32 	%r71, 1, 0, %p15;
	add.s32 	%r76, %r66, %r71;
	add.s32 	%r74, %r74, 8;
	add.s32 	%r73, %r73, 8;
	setp.ne.s32 	%p17, %r74, 64;
	@%p17 bra 	$L__BB3_1;
	cvta.to.global.u64 	%rd25, %rd3;
	shl.b32 	%r72, %r1, 1;
	mul.wide.s32 	%rd26, %r72, 4;
	add.s64 	%rd27, %rd25, %rd26;
	st.global.u32 	[%rd27+8], %r76;
	st.global.u32 	[%rd27+12], %r75;
	ret;

}
	// .globl	_Z18initialize_sortingPiS_S_iii
.visible .entry _Z18initialize_sortingPiS_S_iii(
	.param .u64 .ptr .align 1 _Z18initialize_sortingPiS_S_iii_param_0,
	.param .u64 .ptr .align 1 _Z18initialize_sortingPiS_S_iii_param_1,
	.param .u64 .ptr .align 1 _Z18initialize_sortingPiS_S_iii_param_2,
	.param .u32 _Z18initialize_sortingPiS_S_iii_param_3,
	.param .u32 _Z18initialize_sortingPiS_S_iii_param_4,
	.param .u32 _Z18initialize_sortingPiS_S_iii_param_5
)
{
	.reg .pred 	%p<18>;
	.reg .b32 	%r<96>;
	.reg .b64 	%rd<53>;

	ld.param.u64 	%rd11, [_Z18initialize_sortingPiS_S_iii_param_0];
	ld.param.u64 	%rd12, [_Z18initialize_sortingPiS_S_iii_param_1];
	ld.param.u64 	%rd13, [_Z18initialize_sortingPiS_S_iii_param_2];
	ld.param.u32 	%r55, [_Z18initialize_sortingPiS_S_iii_param_3];
	ld.param.u32 	%r53, [_Z18initialize_sortingPiS_S_iii_param_4];
	ld.param.u32 	%r56, [_Z18initialize_sortingPiS_S_iii_param_5];
	cvta.to.global.u64 	%rd1, %rd13;
	cvta.to.global.u64 	%rd2, %rd11;
	cvta.to.global.u64 	%rd14, %rd12;
	mov.u32 	%r57, %tid.x;
	mov.u32 	%r58, %ctaid.x;
	mov.u32 	%r59, %ntid.x;
	mad.lo.s32 	%r60, %r58, %r59, %r57;
	shl.b32 	%r61, %r60, 1;
	mul.wide.s32 	%rd15, %r61, 4;
	add.s64 	%rd16, %rd14, %rd15;
	ld.global.u32 	%r62, [%rd16+4];
	shl.b32 	%r63, %r56, 1;
	mul.wide.s32 	%rd17, %r63, 4;
	add.s64 	%rd18, %rd14, %rd17;
	ld.global.u32 	%r64, [%rd18];
	add.s32 	%r95, %r64, %r62;
	ld.global.u32 	%r79, [%rd16];
	shl.b32 	%r65, %r60, 6;
	or.b32  	%r76, %r65, 3;
	mad.lo.s32 	%r66, %r53, %r65, %r53;
	sub.s32 	%r75, %r66, %r55;
	shl.b32 	%r5, %r53, 3;
	mov.b32 	%r77, 7;
	mul.wide.s32 	%rd4, %r53, 4;
$L__BB4_1:
	add.s32 	%r11, %r76, -3;
	mul.wide.s32 	%rd19, %r75, 4;
	add.s64 	%rd3, %rd2, %rd19;
	ld.global.u32 	%r67, [%rd3];
	setp.eq.s32 	%p1, %r67, 1;
	@%p1 bra 	$L__BB4_4;
	setp.ne.s32 	%p2, %r67, 0;
	@%p2 bra 	$L__BB4_5;
	mul.wide.s32 	%rd22, %r79, 4;
	add.s64 	%rd23, %rd1, %rd22;
	st.global.u32 	[%rd23], %r11;
	add.s32 	%r79, %r79, 1;
	bra.uni 	$L__BB4_5;
$L__BB4_4:
	mul.wide.s32 	%rd20, %r95, 4;
	add.s64 	%rd21, %rd1, %rd20;
	st.global.u32 	[%rd21], %r11;
	add.s32 	%r95, %r95, 1;
$L__BB4_5:
	add.s32 	%r16, %r76, -2;
	add.s64 	%rd5, %rd3, %rd4;
	ld.global.u32 	%r68, [%rd5];
	setp.eq.s32 	%p3, %r68, 0;
	@%p3 bra 	$L__BB4_8;
	setp.ne.s32 	%p4, %r68, 1;
	@%p4 bra 	$L__BB4_9;
	mul.wide.s32 	%rd24, %r95, 4;
	add.s64 	%rd25, %rd1, %rd24;
	st.global.u32 	[%rd25], %r16;
	add.s32 	%r95, %r95, 1;
	bra.uni 	$L__BB4_9;
$L__BB4_8:
	mul.wide.s32 	%rd26, %r79, 4;
	add.s64 	%rd27, %rd1, %rd26;
	st.global.u32 	[%rd27], %r16;
	add.s32 	%r79, %r79, 1;
$L__BB4_9:
	add.s32 	%r21, %r76, -1;
	add.s64 	%rd6, %rd5, %rd4;
	ld.global.u32 	%r69, [%rd6];
	setp.eq.s32 	%p5, %r69, 0;
	@%p5 bra 	$L__BB4_12;
	setp.ne.s32 	%p6, %r69, 1;
	@%p6 bra 	$L__BB4_13;
	mul.wide.s32 	%rd28, %r95, 4;
	add.s64 	%rd29, %rd1, %rd28;
	st.global.u32 	[%rd29], %r21;
	add.s32 	%r95, %r95, 1;
	bra.uni 	$L__BB4_13;
$L__BB4_12:
	mul.wide.s32 	%rd30, %r79, 4;
	add.s64 	%rd31, %rd1, %rd30;
	st.global.u32 	[%rd31], %r21;
	add.s32 	%r79, %r79, 1;
$L__BB4_13:
	add.s32 	%r26, %r76, 4;
	add.s64 	%rd7, %rd6, %rd4;
	ld.global.u32 	%r70, [%rd7];
	setp.eq.s32 	%p7, %r70, 0;
	@%p7 bra 	$L__BB4_16;
	setp.ne.s32 	%p8, %r70, 1;
	@%p8 bra 	$L__BB4_17;
	mul.wide.s32 	%rd32, %r95, 4;
	add.s64 	%rd33, %rd1, %rd32;
	st.global.u32 	[%rd33], %r76;
	add.s32 	%r95, %r95, 1;
	bra.uni 	$L__BB4_17;
$L__BB4_16:
	mul.wide.s32 	%rd34, %r79, 4;
	add.s64 	%rd35, %rd1, %rd34;
	st.global.u32 	[%rd35], %r76;
	add.s32 	%r79, %r79, 1;
$L__BB4_17:
	add.s32 	%r31, %r76, 1;
	add.s64 	%rd8, %rd7, %rd4;
	ld.global.u32 	%r71, [%rd8];
	setp.eq.s32 	%p9, %r71, 0;
	@%p9 bra 	$L__BB4_20;
	setp.ne.s32 	%p10, %r71, 1;
	@%p10 bra 	$L__BB4_21;
	mul.wide.s32 	%rd36, %r95, 4;
	add.s64 	%rd37, %rd1, %rd36;
	st.global.u32 	[%rd37], %r31;
	add.s32 	%r95, %r95, 1;
	bra.uni 	$L__BB4_21;
$L__BB4_20:
	mul.wide.s32 	%rd38, %r79, 4;
	add.s64 	%rd39, %rd1, %rd38;
	st.global.u32 	[%rd39], %r31;
	add.s32 	%r79, %r79, 1;
$L__BB4_21:
	add.s32 	%r36, %r76, 2;
	add.s64 	%rd9, %rd8, %rd4;
	ld.global.u32 	%r72, [%rd9];
	setp.eq.s32 	%p11, %r72, 0;
	@%p11 bra 	$L__BB4_24;
	setp.ne.s32 	%p12, %r72, 1;
	@%p12 bra 	$L__BB4_25;
	mul.wide.s32 	%rd40, %r95, 4;
	add.s64 	%rd41, %rd1, %rd40;
	st.global.u32 	[%rd41], %r36;
	add.s32 	%r95, %r95, 1;
	bra.uni 	$L__BB4_25;
$L__BB4_24:
	mul.wide.s32 	%rd42, %r79, 4;
	add.s64 	%rd43, %rd1, %rd42;
	st.global.u32 	[%rd43], %r36;
	add.s32 	%r79, %r79, 1;
$L__BB4_25:
	add.s32 	%r41, %r76, 3;
	add.s64 	%rd10, %rd9, %rd4;
	ld.global.u32 	%r73, [%rd10];
	setp.eq.s32 	%p13, %r73, 0;
	@%p13 bra 	$L__BB4_28;
	setp.ne.s32 	%p14, %r73, 1;
	@%p14 bra 	$L__BB4_29;
	mul.wide.s32 	%rd44, %r95, 4;
	add.s64 	%rd45, %rd1, %rd44;
	st.global.u32 	[%rd45], %r41;
	add.s32 	%r95, %r95, 1;
	bra.uni 	$L__BB4_29;
$L__BB4_28:
	mul.wide.s32 	%rd46, %r79, 4;
	add.s64 	%rd47, %rd1, %rd46;
	st.global.u32 	[%rd47], %r41;
	add.s32 	%r79, %r79, 1;
$L__BB4_29:
	add.s64 	%rd48, %rd10, %rd4;
	ld.global.u32 	%r74, [%rd48];
	setp.eq.s32 	%p15, %r74, 0;
	@%p15 bra 	$L__BB4_32;
	setp.ne.s32 	%p16, %r74, 1;
	@%p16 bra 	$L__BB4_33;
	mul.wide.s32 	%rd49, %r95, 4;
	add.s64 	%rd50, %rd1, %rd49;
	st.global.u32 	[%rd50], %r26;
	add.s32 	%r95, %r95, 1;
	bra.uni 	$L__BB4_33;
$L__BB4_32:
	mul.wide.s32 	%rd51, %r79, 4;
	add.s64 	%rd52, %rd1, %rd51;
	st.global.u32 	[%rd52], %r26;
	add.s32 	%r79, %r79, 1;
$L__BB4_33:
	add.s32 	%r77, %r77, 8;
	add.s32 	%r76, %r76, 8;
	add.s32 	%r75, %r75, %r5;
	setp.ne.s32 	%p17, %r77, 71;
	@%p17 bra 	$L__BB4_1;
	ret;

}
	// .globl	_Z10radix_sortPiS_S_S_iii
.visible .entry _Z10radix_sortPiS_S_S_iii(
	.param .u64 .ptr .align 1 _Z10radix_sortPiS_S_S_iii_param_0,
	.param .u64 .ptr .align 1 _Z10radix_sortPiS_S_S_iii_param_1,
	.param .u64 .ptr .align 1 _Z10radix_sortPiS_S_S_iii_param_2,
	.param .u64 .ptr .align 1 _Z10radix_sortPiS_S_S_iii_param_3,
	.param .u32 _Z10radix_sortPiS_S_S_iii_param_4,
	.param .u32 _Z10radix_sortPiS_S_S_iii_param_5,
	.param .u32 _Z10radix_sortPiS_S_S_iii_param_6
)
{
	.reg .pred 	%p<10>;
	.reg .b32 	%r<63>;
	.reg .b64 	%rd<40>;

	ld.param.u64 	%rd5, [_Z10radix_sortPiS_S_S_iii_param_0];
	ld.param.u64 	%rd6, [_Z10radix_sortPiS_S_S_iii_param_1];
	ld.param.u64 	%rd7, [_Z10radix_sortPiS_S_S_iii_param_2];
	ld.param.u64 	%rd8, [_Z10radix_sortPiS_S_S_iii_param_3];
	ld.param.u32 	%r33, [_Z10radix_sortPiS_S_S_iii_param_4];
	ld.param.u32 	%r31, [_Z10radix_sortPiS_S_S_iii_param_5];
	ld.param.u32 	%r34, [_Z10radix_sortPiS_S_S_iii_param_6];
	cvta.to.global.u64 	%rd1, %rd8;
	cvta.to.global.u64 	%rd2, %rd5;
	cvta.to.global.u64 	%rd9, %rd7;
	cvta.to.global.u64 	%rd10, %rd6;
	mov.u32 	%r35, %tid.x;
	mov.u32 	%r36, %ctaid.x;
	mov.u32 	%r37, %ntid.x;
	mad.lo.s32 	%r38, %r36, %r37, %r35;
	shl.b32 	%r39, %r38, 1;
	mul.wide.s32 	%rd11, %r39, 4;
	add.s64 	%rd12, %rd10, %rd11;
	ld.global.u32 	%r40, [%rd12+4];
	shl.b32 	%r41, %r34, 1;
	mul.wide.s32 	%rd13, %r41, 4;
	add.s64 	%rd14, %rd10, %rd13;
	ld.global.u32 	%r42, [%rd14];
	add.s32 	%r62, %r42, %r40;
	ld.global.u32 	%r54, [%rd12];
	shl.b32 	%r51, %r38, 6;
	sub.s32 	%r4, %r31, %r33;
	add.s64 	%rd3, %rd9, 8;
	mov.b32 	%r52, 0;
$L__BB5_1:
	mul.wide.s32 	%rd15, %r51, 4;
	add.s64 	%rd4, %rd3, %rd15;
	ld.global.u32 	%r9, [%rd4+-8];
	mad.lo.s32 	%r44, %r9, %r31, %r4;
	mul.wide.s32 	%rd16, %r44, 4;
	add.s64 	%rd17, %rd2, %rd16;
	ld.global.u32 	%r43, [%rd17];
	setp.eq.s32 	%p1, %r43, 1;
	@%p1 bra 	$L__BB5_4;
	setp.ne.s32 	%p2, %r43, 0;
	@%p2 bra 	$L__BB5_5;
	mul.wide.s32 	%rd20, %r54, 4;
	add.s64 	%rd21, %rd1, %rd20;
	st.global.u32 	[%rd21], %r9;
	add.s32 	%r54, %r54, 1;
	bra.uni 	$L__BB5_5;
$L__BB5_4:
	mul.wide.s32 	%rd18, %r62, 4;
	add.s64 	%rd19, %rd1, %rd18;
	st.global.u32 	[%rd19], %r9;
	add.s32 	%r62, %r62, 1;
$L__BB5_5:
	ld.global.u32 	%r14, [%rd4+-4];
	mad.lo.s32 	%r46, %r14, %r31, %r4;
	mul.wide.s32 	%rd22, %r46, 4;
	add.s64 	%rd23, %rd2, %rd22;
	ld.global.u32 	%r45, [%rd23];
	setp.eq.s32 	%p3, %r45, 0;
	@%p3 bra 	$L__BB5_8;
	setp.ne.s32 	%p4, %r45, 1;
	@%p4 bra 	$L__BB5_9;
	mul.wide.s32 	%rd24, %r62, 4;
	add.s64 	%rd25, %rd1, %rd24;
	st.global.u32 	[%rd25], %r14;
	add.s32 	%r62, %r62, 1;
	bra.uni 	$L__BB5_9;
$L__BB5_8:
	mul.wide.s32 	%rd26, %r54, 4;
	add.s64 	%rd27, %rd1, %rd26;
	st.global.u32 	[%rd27], %r14;
	add.s32 	%r54, %r54, 1;
$L__BB5_9:
	ld.global.u32 	%r19, [%rd4];
	mad.lo.s32 	%r48, %r19, %r31, %r4;
	mul.wide.s32 	%rd28, %r48, 4;
	add.s64 	%rd29, %rd2, %rd28;
	ld.global.u32 	%r47, [%rd29];
	setp.eq.s32 	%p5, %r47, 0;
	@%p5 bra 	$L__BB5_12;
	setp.ne.s32 	%p6, %r47, 1;
	@%p6 bra 	$L__BB5_13;
	mul.wide.s32 	%rd30, %r62, 4;
	add.s64 	%rd31, %rd1, %rd30;
	st.global.u32 	[%rd31], %r19;
	add.s32 	%r62, %r62, 1;
	bra.uni 	$L__BB5_13;
$L__BB5_12:
	mul.wide.s32 	%rd32, %r54, 4;
	add.s64 	%rd33, %rd1, %rd32;
	st.global.u32 	[%rd33], %r19;
	add.s32 	%r54, %r54, 1;
$L__BB5_13:
	ld.global.u32 	%r24, [%rd4+4];
	mad.lo.s32 	%r50, %r24, %r31, %r4;
	mul.wide.s32 	%rd34, %r50, 4;
	add.s64 	%rd35, %rd2, %rd34;
	ld.global.u32 	%r49, [%rd35];
	setp.eq.s32 	%p7, %r49, 0;
	@%p7 bra 	$L__BB5_16;
	setp.ne.s32 	%p8, %r49, 1;
	@%p8 bra 	$L__BB5_17;
	mul.wide.s32 	%rd36, %r62, 4;
	add.s64 	%rd37, %rd1, %rd36;
	st.global.u32 	[%rd37], %r24;
	add.s32 	%r62, %r62, 1;
	bra.uni 	$L__BB5_17;
$L__BB5_16:
	mul.wide.s32 	%rd38, %r54, 4;
	add.s64 	%rd39, %rd1, %rd38;
	st.global.u32 	[%rd39], %r24;
	add.s32 	%r54, %r54, 1;
$L__BB5_17:
	add.s32 	%r52, %r52, 4;
	add.s32 	%r51, %r51, 4;
	setp.ne.s32 	%p9, %r52, 64;
	@%p9 bra 	$L__BB5_1;
	ret;

}
	// .globl	_Z23write_sorted_hash_codesPiS_S_i
.visible .entry _Z23write_sorted_hash_codesPiS_S_i(
	.param .u64 .ptr .align 1 _Z23write_sorted_hash_codesPiS_S_i_param_0,
	.param .u64 .ptr .align 1 _Z23write_sorted_hash_codesPiS_S_i_param_1,
	.param .u64 .ptr .align 1 _Z23write_sorted_hash_codesPiS_S_i_param_2,
	.param .u32 _Z23write_sorted_hash_codesPiS_S_i_param_3
)
{
	.reg .pred 	%p<12>;
	.reg .b32 	%r<136>;
	.reg .b64 	%rd<137>;

	ld.param.u64 	%rd8, [_Z23write_sorted_hash_codesPiS_S_i_param_0];
	ld.param.u64 	%rd9, [_Z23write_sorted_hash_codesPiS_S_i_param_1];
	ld.param.u64 	%rd7, [_Z23write_sorted_hash_codesPiS_S_i_param_2];
	ld.param.u32 	%r24, [_Z23write_sorted_hash_codesPiS_S_i_param_3];
	cvta.to.global.u64 	%rd1, %rd9;
	cvta.to.global.u64 	%rd2, %rd8;
	setp.lt.s32 	%p1, %r24, 1;
	@%p1 bra 	$L__BB6_16;
	add.s32 	%r1, %r24, -1;
	and.b32  	%r2, %r24, 15;
	add.s32 	%r3, %r2, -1;
	and.b32  	%r4, %r24, 7;
	add.s32 	%r5, %r4, -1;
	and.b32  	%r6, %r24, 2147483632;
	and.b32  	%r7, %r24, 3;
	neg.s32 	%r8, %r6;
	mov.u32 	%r26, %ntid.x;
	mov.u32 	%r27, %ctaid.x;
	mov.u32 	%r28, %tid.x;
	mad.lo.s32 	%r29, %r27, %r26, %r28;
	shl.b32 	%r9, %r29, 6;
	cvta.to.global.u64 	%rd3, %rd7;
	mov.b32 	%r129, 0;
$L__BB6_2:
	setp.lt.u32 	%p2, %r1, 15;
	add.s32 	%r31, %r9, %r129;
	mul.wide.s32 	%rd10, %r31, 4;
	add.s64 	%rd4, %rd3, %rd10;
	mul.lo.s32 	%r11, %r31, %r24;
	mov.b32 	%r134, 0;
	@%p2 bra 	$L__BB6_5;
	mov.b32 	%r132, 0;
	mov.u32 	%r130, %r11;
	mov.u32 	%r131, %r8;
$L__BB6_4:
	.pragma "nounroll";
	ld.global.u32 	%r33, [%rd4];
	mad.lo.s32 	%r34, %r33, %r24, %r132;
	mul.wide.s32 	%rd11, %r34, 4;
	add.s64 	%rd12, %rd2, %rd11;
	ld.global.u32 	%r35, [%rd12];
	mul.wide.s32 	%rd13, %r130, 4;
	add.s64 	%rd14, %rd1, %rd13;
	st.global.u32 	[%rd14], %r35;
	ld.global.u32 	%r36, [%rd4];
	mul.lo.s32 	%r37, %r36, %r24;
	cvt.s64.s32 	%rd15, %r37;
	cvt.s64.s32 	%rd16, %r132;
	add.s64 	%rd17, %rd15, %rd16;
	shl.b64 	%rd18, %rd17, 2;
	add.s64 	%rd19, %rd2, %rd18;
	ld.global.u32 	%r38, [%rd19+4];
	st.global.u32 	[%rd14+4], %r38;
	ld.global.u32 	%r39, [%rd4];
	mul.lo.s32 	%r40, %r39, %r24;
	cvt.s64.s32 	%rd20, %r40;
	add.s64 	%rd21, %rd20, %rd16;
	shl.b64 	%rd22, %rd21, 2;
	add.s64 	%rd23, %rd2, %rd22;
	ld.global.u32 	%r41, [%rd23+8];
	st.global.u32 	[%rd14+8], %r41;
	ld.global.u32 	%r42, [%rd4];
	mul.lo.s32 	%r43, %r42, %r24;
	cvt.s64.s32 	%rd24, %r43;
	add.s64 	%rd25, %rd24, %rd16;
	shl.b64 	%rd26, %rd25, 2;
	add.s64 	%rd27, %rd2, %rd26;
	ld.global.u32 	%r44, [%rd27+12];
	st.global.u32 	[%rd14+12], %r44;
	ld.global.u32 	%r45, [%rd4];
	mul.lo.s32 	%r46, %r45, %r24;
	cvt.s64.s32 	%rd28, %r46;
	add.s64 	%rd29, %rd28, %rd16;
	shl.b64 	%rd30, %rd29, 2;
	add.s64 	%rd31, %rd2, %rd30;
	ld.global.u32 	%r47, [%rd31+16];
	st.global.u32 	[%rd14+16], %r47;
	ld.global.u32 	%r48, [%rd4];
	mul.lo.s32 	%r49, %r48, %r24;
	cvt.s64.s32 	%rd32, %r49;
	add.s64 	%rd33, %rd32, %rd16;
	shl.b64 	%rd34, %rd33, 2;
	add.s64 	%rd35, %rd2, %rd34;
	ld.global.u32 	%r50, [%rd35+20];
	st.global.u32 	[%rd14+20], %r50;
	ld.global.u32 	%r51, [%rd4];
	mul.lo.s32 	%r52, %r51, %r24;
	cvt.s64.s32 	%rd36, %r52;
	add.s64 	%rd37, %rd36, %rd16;
	shl.b64 	%rd38, %rd37, 2;
	add.s64 	%rd39, %rd2, %rd38;
	ld.global.u32 	%r53, [%rd39+24];
	st.global.u32 	[%rd14+24], %r53;
	ld.global.u32 	%r54, [%rd4];
	mul.lo.s32 	%r55, %r54, %r24;
	cvt.s64.s32 	%rd40, %r55;
	add.s64 	%rd41, %rd40, %rd16;
	shl.b64 	%rd42, %rd41, 2;
	add.s64 	%rd43, %rd2, %rd42;
	ld.global.u32 	%r56, [%rd43+28];
	st.global.u32 	[%rd14+28], %r56;
	ld.global.u32 	%r57, [%rd4];
	mul.lo.s32 	%r58, %r57, %r24;
	cvt.s64.s32 	%rd44, %r58;
	add.s64 	%rd45, %rd44, %rd16;
	shl.b64 	%rd46, %rd45, 2;
	add.s64 	%rd47, %rd2, %rd46;
	ld.global.u32 	%r59, [%rd47+32];
	st.global.u32 	[%rd14+32], %r59;
	ld.global.u32 	%r60, [%rd4];
	mul.lo.s32 	%r61, %r60, %r24;
	cvt.s64.s32 	%rd48, %r61;
	add.s64 	%rd49, %rd48, %rd16;
	shl.b64 	%rd50, %rd49, 2;
	add.s64 	%rd51, %rd2, %rd50;
	ld.global.u32 	%r62, [%rd51+36];
	st.global.u32 	[%rd14+36], %r62;
	ld.global.u32 	%r63, [%rd4];
	mul.lo.s32 	%r64, %r63, %r24;
	cvt.s64.s32 	%rd52, %r64;
	add.s64 	%rd53, %rd52, %rd16;
	shl.b64 	%rd54, %rd53, 2;
	add.s64 	%rd55, %rd2, %rd54;
	ld.global.u32 	%r65, [%rd55+40];
	st.global.u32 	[%rd14+40], %r65;
	ld.global.u32 	%r66, [%rd4];
	mul.lo.s32 	%r67, %r66, %r24;
	cvt.s64.s32 	%rd56, %r67;
	add.s64 	%rd57, %rd56, %rd16;
	shl.b64 	%rd58, %rd57, 2;
	add.s64 	%rd59, %rd2, %rd58;
	ld.global.u32 	%r68, [%rd59+44];
	st.global.u32 	[%rd14+44], %r68;
	ld.global.u32 	%r69, [%rd4];
	mul.lo.s32 	%r70, %r69, %r24;
	cvt.s64.s32 	%rd60, %r70;
	add.s64 	%rd61, %rd60, %rd16;
	shl.b64 	%rd62, %rd61, 2;
	add.s64 	%rd63, %rd2, %rd62;
	ld.global.u32 	%r71, [%rd63+48];
	st.global.u32 	[%rd14+48], %r71;
	ld.global.u32 	%r72, [%rd4];
	mul.lo.s32 	%r73, %r72, %r24;
	cvt.s64.s32 	%rd64, %r73;
	add.s64 	%rd65, %rd64, %rd16;
	shl.b64 	%rd66, %rd65, 2;
	add.s64 	%rd67, %rd2, %rd66;
	ld.global.u32 	%r74, [%rd67+52];
	st.global.u32 	[%rd14+52], %r74;
	ld.global.u32 	%r75, [%rd4];
	mul.lo.s32 	%r76, %r75, %r24;
	cvt.s64.s32 	%rd68, %r76;
	add.s64 	%rd69, %rd68, %rd16;
	shl.b64 	%rd70, %rd69, 2;
	add.s64 	%rd71, %rd2, %rd70;
	ld.global.u32 	%r77, [%rd71+56];
	st.global.u32 	[%rd14+56], %r77;
	ld.global.u32 	%r78, [%rd4];
	mul.lo.s32 	%r79, %r78, %r24;
	cvt.s64.s32 	%rd72, %r79;
	add.s64 	%rd73, %rd72, %rd16;
	shl.b64 	%rd74, %rd73, 2;
	add.s64 	%rd75, %rd2, %rd74;
	ld.global.u32 	%r80, [%rd75+60];
	st.global.u32 	[%rd14+60], %r80;
	add.s32 	%r132, %r132, 16;
	add.s32 	%r131, %r131, 16;
	add.s32 	%r130, %r130, 16;
	setp.ne.s32 	%p3, %r131, 0;
	mov.u32 	%r134, %r6;
	@%p3 bra 	$L__BB6_4;
$L__BB6_5:
	setp.eq.s32 	%p4, %r2, 0;
	@%p4 bra 	$L__BB6_15;
	setp.lt.u32 	%p5, %r3, 7;
	@%p5 bra 	$L__BB6_8;
	ld.global.u32 	%r81, [%rd4];
	mad.lo.s32 	%r82, %r81, %r24, %r134;
	mul.wide.s32 	%rd76, %r82, 4;
	add.s64 	%rd77, %rd2, %rd76;
	ld.global.u32 	%r83, [%rd77];
	add.s32 	%r84, %r134, %r11;
	mul.wide.s32 	%rd78, %r84, 4;
	add.s64 	%rd79, %rd1, %rd78;
	st.global.u32 	[%rd79], %r83;
	ld.global.u32 	%r85, [%rd4];
	mul.lo.s32 	%r86, %r85, %r24;
	cvt.s64.s32 	%rd80, %r86;
	cvt.u64.u32 	%rd81, %r134;
	add.s64 	%rd82, %rd80, %rd81;
	shl.b64 	%rd83, %rd82, 2;
	add.s64 	%rd84, %rd2, %rd83;
	ld.global.u32 	%r87, [%rd84+4];
	st.global.u32 	[%rd79+4], %r87;
	ld.global.u32 	%r88, [%rd4];
	mul.lo.s32 	%r89, %r88, %r24;
	cvt.s64.s32 	%rd85, %r89;
	add.s64 	%rd86, %rd85, %rd81;
	shl.b64 	%rd87, %rd86, 2;
	add.s64 	%rd88, %rd2, %rd87;
	ld.global.u32 	%r90, [%rd88+8];
	st.global.u32 	[%rd79+8], %r90;
	ld.global.u32 	%r91, [%rd4];
	mul.lo.s32 	%r92, %r91, %r24;
	cvt.s64.s32 	%rd89, %r92;
	add.s64 	%rd90, %rd89, %rd81;
	shl.b64 	%rd91, %rd90, 2;
	add.s64 	%rd92, %rd2, %rd91;
	ld.global.u32 	%r93, [%rd92+12];
	st.global.u32 	[%rd79+12], %r93;
	ld.global.u32 	%r94, [%rd4];
	mul.lo.s32 	%r95, %r94, %r24;
	cvt.s64.s32 	%rd93, %r95;
	add.s64 	%rd94, %rd93, %rd81;
	shl.b64 	%rd95, %rd94, 2;
	add.s64 	%rd96, %rd2, %rd95;
	ld.global.u32 	%r96, [%rd96+16];
	st.global.u32 	[%rd79+16], %r96;
	ld.global.u32 	%r97, [%rd4];
	mul.lo.s32 	%r98, %r97, %r24;
	cvt.s64.s32 	%rd97, %r98;
	add.s64 	%rd98, %rd97, %rd81;
	shl.b64 	%rd99, %rd98, 2;
	add.s64 	%rd100, %rd2, %rd99;
	ld.global.u32 	%r99, [%rd100+20];
	st.global.u32 	[%rd79+20], %r99;
	ld.global.u32 	%r100, [%rd4];
	mul.lo.s32 	%r101, %r100, %r24;
	cvt.s64.s32 	%rd101, %r101;
	add.s64 	%rd102, %rd101, %rd81;
	shl.b64 	%rd103, %rd102, 2;
	add.s64 	%rd104, %rd2, %rd103;
	ld.global.u32 	%r102, [%rd104+24];
	st.global.u32 	[%rd79+24], %r102;
	ld.global.u32 	%r103, [%rd4];
	mul.lo.s32 	%r104, %r103, %r24;
	cvt.s64.s32 	%rd105, %r104;
	add.s64 	%rd106, %rd105, %rd81;
	shl.b64 	%rd107, %rd106, 2;
	add.s64 	%rd108, %rd2, %rd107;
	ld.global.u32 	%r105, [%rd108+28];
	st.global.u32 	[%rd79+28], %r105;
	add.s32 	%r134, %r134, 8;
$L__BB6_8:
	setp.eq.s32 	%p6, %r4, 0;
	@%p6 bra 	$L__BB6_15;
	setp.lt.u32 	%p7, %r5, 3;
	@%p7 bra 	$L__BB6_11;
	ld.global.u32 	%r106, [%rd4];
	mad.lo.s32 	%r107, %r106, %r24, %r134;
	mul.wide.s32 	%rd109, %r107, 4;
	add.s64 	%rd110, %rd2, %rd109;
	ld.global.u32 	%r108, [%rd110];
	add.s32 	%r109, %r134, %r11;
	mul.wide.s32 	%rd111, %r109, 4;
	add.s64 	%rd112, %rd1, %rd111;
	st.global.u32 	[%rd112], %r108;
	ld.global.u32 	%r110, [%rd4];
	mul.lo.s32 	%r111, %r110, %r24;
	cvt.s64.s32 	%rd113, %r111;
	cvt.s64.s32 	%rd114, %r134;
	add.s64 	%rd115, %rd113, %rd114;
	shl.b64 	%rd116, %rd115, 2;
	add.s64 	%rd117, %rd2, %rd116;
	ld.global.u32 	%r112, [%rd117+4];
	st.global.u32 	[%rd112+4], %r112;
	ld.global.u32 	%r113, [%rd4];
	mul.lo.s32 	%r114, %r113, %r24;
	cvt.s64.s32 	%rd118, %r114;
	add.s64 	%rd119, %rd118, %rd114;
	shl.b64 	%rd120, %rd119, 2;
	add.s64 	%rd121, %rd2, %rd120;
	ld.global.u32 	%r115, [%rd121+8];
	st.global.u32 	[%rd112+8], %r115;
	ld.global.u32 	%r116, [%rd4];
	mul.lo.s32 	%r117, %r116, %r24;
	cvt.s64.s32 	%rd122, %r117;
	add.s64 	%rd123, %rd122, %rd114;
	shl.b64 	%rd124, %rd123, 2;
	add.s64 	%rd125, %rd2, %rd124;
	ld.global.u32 	%r118, [%rd125+12];
	st.global.u32 	[%rd112+12], %r118;
	add.s32 	%r134, %r134, 4;
$L__BB6_11:
	setp.eq.s32 	%p8, %r7, 0;
	@%p8 bra 	$L__BB6_15;
	setp.eq.s32 	%p9, %r7, 1;
	ld.global.u32 	%r119, [%rd4];
	mad.lo.s32 	%r120, %r119, %r24, %r134;
	mul.wide.s32 	%rd126, %r120, 4;
	add.s64 	%rd127, %rd2, %rd126;
	ld.global.u32 	%r121, [%rd127];
	add.s32 	%r122, %r134, %r11;
	mul.wide.s32 	%rd128, %r122, 4;
	add.s64 	%rd5, %rd1, %rd128;
	st.global.u32 	[%rd5], %r121;
	@%p9 bra 	$L__BB6_15;
	setp.eq.s32 	%p10, %r7, 2;
	ld.global.u32 	%r123, [%rd4];
	mul.lo.s32 	%r124, %r123, %r24;
	cvt.s64.s32 	%rd129, %r124;
	cvt.s64.s32 	%rd6, %r134;
	add.s64 	%rd130, %rd129, %rd6;
	shl.b64 	%rd131, %rd130, 2;
	add.s64 	%rd132, %rd2, %rd131;
	ld.global.u32 	%r125, [%rd132+4];
	st.global.u32 	[%rd5+4], %r125;
	@%p10 bra 	$L__BB6_15;
	ld.global.u32 	%r126, [%rd4];
	mul.lo.s32 	%r127, %r126, %r24;
	cvt.s64.s32 	%rd133, %r127;
	add.s64 	%rd134, %rd133, %rd6;
	shl.b64 	%rd135, %rd134, 2;
	add.s64 	%rd136, %rd2, %rd135;
	ld.global.u32 	%r128, [%rd136+8];
	st.global.u32 	[%rd5+8], %r128;
$L__BB6_15:
	add.s32 	%r129, %r129, 1;
	setp.ne.s32 	%p11, %r129, 64;
	@%p11 bra 	$L__BB6_2;
$L__BB6_16:
	ret;

}


// ===== COMPILED SASS (sm_100) =====

	.target	sm_100

	.elftype	@"ET_EXEC"


//--------------------- .note.nv.tkinfo           --------------------------
	.section	.note.nv.tkinfo,"",@"SHT_NOTE"
	.sectionflags	@"SHF_NOTE_NV_TKINFO"
	.tkinfo
        /*0018*/ 	.word	0x00000002
        /*0030*/ 	.string	""
        /*0030*/ 	.string	"ptxas"
        /*0030*/ 	.string	"Cuda compilation tools, release 13.0, V13.0.88"
        /*0030*/ 	.string	"Build cuda_13.0.r13.0/compiler.36424714_0"
        /*0030*/ 	.string	"-arch sm_100 -m 64 "



//--------------------- .note.nv.cuinfo           --------------------------
	.section	.note.nv.cuinfo,"",@"SHT_NOTE"
	.sectionflags	@"SHF_NOTE_NV_CUINFO"
        /*0018*/ 	.short	0x0002
        /*001a*/ 	.short	0x0064
        /*001c*/ 	.short	0x0082
	.zero		2


//--------------------- .nv.info                  --------------------------
	.section	.nv.info,"",@"SHT_CUDA_INFO"
	.align	4


	//----- nvinfo : EIATTR_REGCOUNT
	.align		4
        /*0000*/ 	.byte	0x04, 0x2f
        /*0002*/ 	.short	(.L_10 - .L_9)
	.align		4
.L_9:
        /*0004*/ 	.word	index@(_Z16generate_randomsPfim)
        /*0008*/ 	.word	0x0000001f


	//----- nvinfo : EIATTR_FRAME_SIZE
	.align		4
.L_10:
        /*000c*/ 	.byte	0x04, 0x11
        /*000e*/ 	.short	(.L_12 - .L_11)
	.align		4
.L_11:
        /*0010*/ 	.word	index@(_Z16generate_randomsPfim)
        /*0014*/ 	.word	0x00000030


	//----- nvinfo : EIATTR_REGCOUNT
	.align		4
.L_12:
        /*0018*/ 	.byte	0x04, 0x2f
        /*001a*/ 	.short	(.L_14 - .L_13)
	.align		4
.L_13:
        /*001c*/ 	.word	index@(_Z6hash_fPfPiS_im)
        /*0020*/ 	.word	0x0000001d


	//----- nvinfo : EIATTR_FRAME_SIZE
	.align		4
.L_14:
        /*0024*/ 	.byte	0x04, 0x11
        /*0026*/ 	.short	(.L_16 - .L_15)
	.align		4
.L_15:
        /*0028*/ 	.word	index@($__internal_0_$__cuda_sm3x_div_rn_noftz_f32_slowpath)
        /*002c*/ 	.word	0x00000000


	//----- nvinfo : EIATTR_FRAME_SIZE
	.align		4
.L_16:
        /*0030*/ 	.byte	0x04, 0x11
        /*0032*/ 	.short	(.L_18 - .L_17)
	.align		4
.L_17:
        /*0034*/ 	.word	index@(_Z6hash_fPfPiS_im)
        /*0038*/ 	.word	0x00000000


	//----- nvinfo : EIATTR_REGCOUNT
	.align		4
.L_18:
        /*003c*/ 	.byte	0x04, 0x2f
        /*003e*/ 	.short	(.L_20 - .L_19)
	.align		4
.L_19:
        /*0040*/ 	.word	index@(_Z13initial_countPiS_iii)
        /*0044*/ 	.word	0x00000020


	//----- nvinfo : EIATTR_FRAME_SIZE
	.align		4
.L_20:
        /*0048*/ 	.byte	0x04, 0x11
        /*004a*/ 	.short	(.L_22 - .L_21)
	.align		4
.L_21:
        /*004c*/ 	.word	index@(_Z13initial_countPiS_iii)
        /*0050*/ 	.word	0x00000000


	//----- nvinfo : EIATTR_REGCOUNT
	.align		4
.L_22:
        /*0054*/ 	.byte	0x04, 0x2f
        /*0056*/ 	.short	(.L_24 - .L_23)
	.align		4
.L_23:
        /*0058*/ 	.word	index@(_Z9lsd_countPiS_S_iii)
        /*005c*/ 	.word	0x0000001e


	//----- nvinfo : EIATTR_FRAME_SIZE
	.align		4
.L_24:
        /*0060*/ 	.byte	0x04, 0x11
        /*0062*/ 	.short	(.L_26 - .L_25)
	.align		4
.L_25:
        /*0064*/ 	.word	index@(_Z9lsd_countPiS_S_iii)
        /*0068*/ 	.word	0x00000000


	//----- nvinfo : EIATTR_REGCOUNT
	.align		4
.L_26:
        /*006c*/ 	.byte	0x04, 0x2f
        /*006e*/ 	.short	(.L_28 - .L_27)
	.align		4
.L_27:
        /*0070*/ 	.word	index@(_Z18initialize_sortingPiS_S_iii)
        /*0074*/ 	.word	0x00000014


	//----- nvinfo : EIATTR_FRAME_SIZE
	.align		4
.L_28:
        /*0078*/ 	.byte	0x04, 0x11
        /*007a*/ 	.short	(.L_30 - .L_29)
	.align		4
.L_29:
        /*007c*/ 	.word	index@(_Z18initialize_sortingPiS_S_iii)
        /*0080*/ 	.word	0x00000000


	//----- nvinfo : EIATTR_REGCOUNT
	.align		4
.L_30:
        /*0084*/ 	.byte	0x04, 0x2f
        /*0086*/ 	.short	(.L_32 - .L_31)
	.align		4
.L_31:
        /*0088*/ 	.word	index@(_Z10radix_sortPiS_S_S_iii)
        /*008c*/ 	.word	0x00000012


	//----- nvinfo : EIATTR_FRAME_SIZE
	.align		4
.L_32:
        /*0090*/ 	.byte	0x04, 0x11
        /*0092*/ 	.short	(.L_34 - .L_33)
	.align		4
.L_33:
        /*0094*/ 	.word	index@(_Z10radix_sortPiS_S_S_iii)
        /*0098*/ 	.word	0x00000000


	//----- nvinfo : EIATTR_REGCOUNT
	.align		4
.L_34:
        /*009c*/ 	.byte	0x04, 0x2f
        /*009e*/ 	.short	(.L_36 - .L_35)
	.align		4
.L_35:
        /*00a0*/ 	.word	index@(_Z23write_sorted_hash_codesPiS_S_i)
        /*00a4*/ 	.word	0x00000017


	//----- nvinfo : EIATTR_FRAME_SIZE
	.align		4
.L_36:
        /*00a8*/ 	.byte	0x04, 0x11
        /*00aa*/ 	.short	(.L_38 - .L_37)
	.align		4
.L_37:
        /*00ac*/ 	.word	index@(_Z23write_sorted_hash_codesPiS_S_i)
        /*00b0*/ 	.word	0x00000000


	//----- nvinfo : EIATTR_MIN_STACK_SIZE
	.align		4
.L_38:
        /*00b4*/ 	.byte	0x04, 0x12
        /*00b6*/ 	.short	(.L_40 - .L_39)
	.align		4
.L_39:
        /*00b8*/ 	.word	index@(_Z23write_sorted_hash_codesPiS_S_i)
        /*00bc*/ 	.word	0x00000000


	//----- nvinfo : EIATTR_MIN_STACK_SIZE
	.align		4
.L_40:
        /*00c0*/ 	.byte	0x04, 0x12
        /*00c2*/ 	.short	(.L_42 - .L_41)
	.align		4
.L_41:
        /*00c4*/ 	.word	index@(_Z10radix_sortPiS_S_S_iii)
        /*00c8*/ 	.word	0x00000000


	//----- nvinfo : EIATTR_MIN_STACK_SIZE
	.align		4
.L_42:
        /*00cc*/ 	.byte	0x04, 0x12
        /*00ce*/ 	.short	(.L_44 - .L_43)
	.align		4
.L_43:
        /*00d0*/ 	.word	index@(_Z18initialize_sortingPiS_S_iii)
        /*00d4*/ 	.word	0x00000000


	//----- nvinfo : EIATTR_MIN_STACK_SIZE
	.align		4
.L_44:
        /*00d8*/ 	.byte	0x04, 0x12
        /*00da*/ 	.short	(.L_46 - .L_45)
	.align		4
.L_45:
        /*00dc*/ 	.word	index@(_Z9lsd_countPiS_S_iii)
        /*00e0*/ 	.word	0x00000000


	//----- nvinfo : EIATTR_MIN_STACK_SIZE
	.align		4
.L_46:
        /*00e4*/ 	.byte	0x04, 0x12
        /*00e6*/ 	.short	(.L_48 - .L_47)
	.align		4
.L_47:
        /*00e8*/ 	.word	index@(_Z13initial_countPiS_iii)
        /*00ec*/ 	.word	0x00000000


	//----- nvinfo : EIATTR_MIN_STACK_SIZE
	.align		4
.L_48:
        /*00f0*/ 	.byte	0x04, 0x12
        /*00f2*/ 	.short	(.L_50 - .L_49)
	.align		4
.L_49:
        /*00f4*/ 	.word	index@(_Z6hash_fPfPiS_im)
        /*00f8*/ 	.word	0x00000000


	//----- nvinfo : EIATTR_MIN_STACK_SIZE
	.align		4
.L_50:
        /*00fc*/ 	.byte	0x04, 0x12
        /*00fe*/ 	.short	(.L_52 - .L_51)
	.align		4
.L_51:
        /*0100*/ 	.word	index@(_Z16generate_randomsPfim)
        /*0104*/ 	.word	0x00000030
.L_52:


//--------------------- .nv.compat                --------------------------
	.section	.nv.compat,"",@"SHT_CUDA_COMPAT_INFO"
	.align	4
        /*0000*/ 	.byte	0x02, 0x09, 0x00, 0x00, 0x02, 0x02, 0x01, 0x00, 0x02, 0x05, 0x05, 0x00, 0x03, 0x07, 0x01, 0x01
        /*0010*/ 	.byte	0x02, 0x03, 0x00, 0x00, 0x02, 0x06, 0x01, 0x00, 0x04, 0x0b, 0x08, 0x00, 0x01, 0x00, 0x00, 0x00
        /*0020*/ 	.byte	0x00, 0x00, 0x00, 0x00


//--------------------- .nv.info._Z23write_sorted_hash_codesPiS_S_i --------------------------
	.section	.nv.info._Z23write_sorted_hash_codesPiS_S_i,"",@"SHT_CUDA_INFO"
	.sectionflags	@""
	.align	4


	//----- nvinfo : EIATTR_CUDA_API_VERSION
	.align		4
        /*0000*/ 	.byte	0x04, 0x37
        /*0002*/ 	.short	(.L_54 - .L_53)
.L_53:
        /*0004*/ 	.word	0x00000082


	//----- nvinfo : EIATTR_KPARAM_INFO
	.align		4
.L_54:
        /*0008*/ 	.byte	0x04, 0x17
        /*000a*/ 	.short	(.L_56 - .L_55)
.L_55:
        /*000c*/ 	.word	0x00000000
        /*0010*/ 	.short	0x0003
        /*0012*/ 	.short	0x0018
        /*0014*/ 	.byte	0x00, 0xf0, 0x11, 0x00


	//----- nvinfo : EIATTR_KPARAM_INFO
	.align		4
.L_56:
        /*0018*/ 	.byte	0x04, 0x17
        /*001a*/ 	.short	(.L_58 - .L_57)
.L_57:
        /*001c*/ 	.word	0x00000000
        /*0020*/ 	.short	0x0002
        /*0022*/ 	.short	0x0010
        /*0024*/ 	.byte	0x00, 0xf5, 0x21, 0x00


	//----- nvinfo : EIATTR_KPARAM_INFO
	.align		4
.L_58:
        /*0028*/ 	.byte	0x04, 0x17
        /*002a*/ 	.short	(.L_60 - .L_59)
.L_59:
        /*002c*/ 	.word	0x00000000
        /*0030*/ 	.short	0x0001
        /*0032*/ 	.short	0x0008
        /*0034*/ 	.byte	0x00, 0xf5, 0x21, 0x00


	//----- nvinfo : EIATTR_KPARAM_INFO
	.align		4
.L_60:
        /*0038*/ 	.byte	0x04, 0x17
        /*003a*/ 	.short	(.L_62 - .L_61)
.L_61:
        /*003c*/ 	.word	0x00000000
        /*0040*/ 	.short	0x0000
        /*0042*/ 	.short	0x0000
        /*0044*/ 	.byte	0x00, 0xf5, 0x21, 0x00


	//----- nvinfo : EIATTR_SPARSE_MMA_MASK
	.align		4
.L_62:
        /*0048*/ 	.byte	0x03, 0x50
        /*004a*/ 	.short	0x0000


	//----- nvinfo : EIATTR_MAXREG_COUNT
	.align		4
        /*004c*/ 	.byte	0x03, 0x1b
        /*004e*/ 	.short	0x00ff


	//----- nvinfo : EIATTR_MERCURY_ISA_VERSION
	.align		4
        /*0050*/ 	.byte	0x03, 0x5f
        /*0052*/ 	.short	0x0101


	//----- nvinfo : EIATTR_VRC_CTA_INIT_COUNT
	.align		4
        /*0054*/ 	.byte	0x02, 0x4a
	.zero		1
	.zero		1


	//----- nvinfo : EIATTR_EXIT_INSTR_OFFSETS
	.align		4
        /*0058*/ 	.byte	0x04, 0x1c
        /*005a*/ 	.short	(.L_64 - .L_63)


	//   ....[0]....
.L_63:
        /*005c*/ 	.word	0x00000030


	//   ....[1]....
        /*0060*/ 	.word	0x00001380


	//----- nvinfo : EIATTR_CBANK_PARAM_SIZE
	.align		4
.L_64:
        /*0064*/ 	.byte	0x03, 0x19
        /*0066*/ 	.short	0x001c


	//----- nvinfo : EIATTR_PARAM_CBANK
	.align		4
        /*0068*/ 	.byte	0x04, 0x0a
        /*006a*/ 	.short	(.L_66 - .L_65)
	.align		4
.L_65:
        /*006c*/ 	.word	index@(.nv.constant0._Z23write_sorted_hash_codesPiS_S_i)
        /*0070*/ 	.short	0x0380
        /*0072*/ 	.short	0x001c


	//----- nvinfo : EIATTR_SW_WAR
	.align		4
.L_66:
        /*0074*/ 	.byte	0x04, 0x36
        /*0076*/ 	.short	(.L_68 - .L_67)
.L_67:
        /*0078*/ 	.word	0x00000008
.L_68:


//--------------------- .nv.info._Z10radix_sortPiS_S_S_iii --------------------------
	.section	.nv.info._Z10radix_sortPiS_S_S_iii,"",@"SHT_CUDA_INFO"
	.sectionflags	@""
	.align	4


	//----- nvinfo : EIATTR_CUDA_API_VERSION
	.align		4
        /*0000*/ 	.byte	0x04, 0x37
        /*0002*/ 	.short	(.L_70 - .L_69)
.L_69:
        /*0004*/ 	.word	0x00000082


	//----- nvinfo : EIATTR_KPARAM_INFO
	.align		4
.L_70:
        /*0008*/ 	.byte	0x04, 0x17
        /*000a*/ 	.short	(.L_72 - .L_71)
.L_71:
        /*000c*/ 	.word	0x00000000
        /*0010*/ 	.short	0x0006
        /*0012*/ 	.short	0x0028
        /*0014*/ 	.byte	0x00, 0xf0, 0x11, 0x00


	//----- nvinfo : EIATTR_KPARAM_INFO
	.align		4
.L_72:
        /*0018*/ 	.byte	0x04, 0x17
        /*001a*/ 	.short	(.L_74 - .L_73)
.L_73:
        /*001c*/ 	.word	0x00000000
        /*0020*/ 	.short	0x0005
        /*0022*/ 	.short	0x0024
        /*0024*/ 	.byte	0x00, 0xf0, 0x11, 0x00


	//----- nvinfo : EIATTR_KPARAM_INFO
	.align		4
.L_74:
        /*0028*/ 	.byte	0x04, 0x17
        /*002a*/ 	.short	(.L_76 - .L_75)
.L_75:
        /*002c*/ 	.word	0x00000000
        /*0030*/ 	.short	0x0004
        /*0032*/ 	.short	0x0020
        /*0034*/ 	.byte	0x00, 0xf0, 0x11, 0x00


	//----- nvinfo : EIATTR_KPARAM_INFO
	.align		4
.L_76:
        /*0038*/ 	.byte	0x04, 0x17
        /*003a*/ 	.short	(.L_78 - .L_77)
.L_77:
        /*003c*/ 	.word	0x00000000
        /*0040*/ 	.short	0x0003
        /*0042*/ 	.short	0x0018
        /*0044*/ 	.byte	0x00, 0xf5, 0x21, 0x00


	//----- nvinfo : EIATTR_KPARAM_INFO
	.align		4
.L_78:
        /*0048*/ 	.byte	0x04, 0x17
        /*004a*/ 	.short	(.L_80 - .L_79)
.L_79:
        /*004c*/ 	.word	0x00000000
        /*0050*/ 	.short	0x0002
        /*0052*/ 	.short	0x0010
        /*0054*/ 	.byte	0x00, 0xf5, 0x21, 0x00


	//----- nvinfo : EIATTR_KPARAM_INFO
	.align		4
.L_80:
        /*0058*/ 	.byte	0x04, 0x17
        /*005a*/ 	.short	(.L_82 - .L_81)
.L_81:
        /*005c*/ 	.word	0x00000000
        /*0060*/ 	.short	0x0001
        /*0062*/ 	.short	0x0008
        /*0064*/ 	.byte	0x00, 0xf5, 0x21, 0x00


	//----- nvinfo : EIATTR_KPARAM_INFO
	.align		4
.L_82:
        /*0068*/ 	.byte	0x04, 0x17
        /*006a*/ 	.short	(.L_84 - .L_83)
.L_83:
        /*006c*/ 	.word	0x00000000
        /*0070*/ 	.short	0x0000
        /*0072*/ 	.short	0x0000
        /*0074*/ 	.byte	0x00, 0xf5, 0x21, 0x00


	//----- nvinfo : EIATTR_SPARSE_MMA_MASK
	.align		4
.L_84:
        /*0078*/ 	.byte	0x03, 0x50
        /*007a*/ 	.short	0x0000


	//----- nvinfo : EIATTR_MAXREG_COUNT
	.align		4
        /*007c*/ 	.byte	0x03, 0x1b
        /*007e*/ 	.short	0x00ff


	//----- nvinfo : EIATTR_MERCURY_ISA_VERSION
	.align		4
        /*0080*/ 	.byte	0x03, 0x5f
        /*0082*/ 	.short	0x0101


	//----- nvinfo : EIATTR_VRC_CTA_INIT_COUNT
	.align		4
        /*0084*/ 	.byte	0x02, 0x4a
	.zero		1
	.zero		1


	//----- nvinfo : EIATTR_EXIT_INSTR_OFFSETS
	.align		4
        /*0088*/ 	.byte	0x04, 0x1c
        /*008a*/ 	.short	(.L_86 - .L_85)


	//   ....[0]....
.L_85:
        /*008c*/ 	.word	0x00000650


	//----- nvinfo : EIATTR_CRS_STACK_SIZE
	.align		4
.L_86:
        /*0090*/ 	.byte	0x04, 0x1e
        /*0092*/ 	.short	(.L_88 - .L_87)
.L_87:
        /*0094*/ 	.word	0x00000000


	//----- nvinfo : EIATTR_CBANK_PARAM_SIZE
	.align		4
.L_88:
        /*0098*/ 	.byte	0x03, 0x19
        /*009a*/ 	.short	0x002c


	//----- nvinfo : EIATTR_PARAM_CBANK
	.align		4
        /*009c*/ 	.byte	0x04, 0x0a
        /*009e*/ 	.short	(.L_90 - .L_89)
	.align		4
.L_89:
        /*00a0*/ 	.word	index@(.nv.constant0._Z10radix_sortPiS_S_S_iii)
        /*00a4*/ 	.short	0x0380
        /*00a6*/ 	.short	0x002c


	//----- nvinfo : EIATTR_SW_WAR
	.align		4
.L_90:
        /*00a8*/ 	.byte	0x04, 0x36
        /*00aa*/ 	.short	(.L_92 - .L_91)
.L_91:
        /*00ac*/ 	.word	0x00000008
.L_92:


//--------------------- .nv.info._Z18initialize_sortingPiS_S_iii --------------------------
	.section	.nv.info._Z18initialize_sortingPiS_S_iii,"",@"SHT_CUDA_INFO"
	.sectionflags	@""
	.align	4


	//----- nvinfo : EIATTR_CUDA_API_VERSION
	.align		4
        /*0000*/ 	.byte	0x04, 0x37
        /*0002*/ 	.short	(.L_94 - .L_93)
.L_93:
        /*0004*/ 	.word	0x00000082


	//----- nvinfo : EIATTR_KPARAM_INFO
	.align		4
.L_94:
        /*0008*/ 	.byte	0x04, 0x17
        /*000a*/ 	.short	(.L_96 - .L_95)
.L_95:
        /*000c*/ 	.word	0x00000000
        /*0010*/ 	.short	0x0005
        /*0012*/ 	.short	0x0020
        /*0014*/ 	.byte	0x00, 0xf0, 0x11, 0x00


	//----- nvinfo : EIATTR_KPARAM_INFO
	.align		4
.L_96:
        /*0018*/ 	.byte	0x04, 0x17
        /*001a*/ 	.short	(.L_98 - .L_97)
.L_97:
        /*001c*/ 	.word	0x00000000
        /*0020*/ 	.short	0x0004
        /*0022*/ 	.short	0x001c
        /*0024*/ 	.byte	0x00, 0xf0, 0x11, 0x00


	//----- nvinfo : EIATTR_KPARAM_INFO
	.align		4
.L_98:
        /*0028*/ 	.byte	0x04, 0x17
        /*002a*/ 	.short	(.L_100 - .L_99)
.L_99:
        /*002c*/ 	.word	0x00000000
        /*0030*/ 	.short	0x0003
        /*0032*/ 	.short	0x0018
        /*0034*/ 	.byte	0x00, 0xf0, 0x11, 0x00


	//----- nvinfo : EIATTR_KPARAM_INFO
	.align		4
.L_100:
        /*0038*/ 	.byte	0x04, 0x17
        /*003a*/ 	.short	(.L_102 - .L_101)
.L_101:
        /*003c*/ 	.word	0x00000000
        /*0040*/ 	.short	0x0002
        /*0042*/ 	.short	0x0010
        /*0044*/ 	.byte	0x00, 0xf5, 0x21, 0x00


	//----- nvinfo : EIATTR_KPARAM_INFO
	.align		4
.L_102:
        /*0048*/ 	.byte	0x04, 0x17
        /*004a*/ 	.short	(.L_104 - .L_103)
.L_103:
        /*004c*/ 	.word	0x00000000
        /*0050*/ 	.short	0x0001
        /*0052*/ 	.short	0x0008
        /*0054*/ 	.byte	0x00, 0xf5, 0x21, 0x00


	//----- nvinfo : EIATTR_KPARAM_INFO
	.align		4
.L_104:
        /*0058*/ 	.byte	0x04, 0x17
        /*005a*/ 	.short	(.L_106 - .L_105)
.L_105:
        /*005c*/ 	.word	0x00000000
        /*0060*/ 	.short	0x0000
        /*0062*/ 	.short	0x0000
        /*0064*/ 	.byte	0x00, 0xf5, 0x21, 0x00


	//----- nvinfo : EIATTR_SPARSE_MMA_MASK
	.align		4
.L_106:
        /*0068*/ 	.byte	0x03, 0x50
        /*006a*/ 	.short	0x0000


	//----- nvinfo : EIATTR_MAXREG_COUNT
	.align		4
        /*006c*/ 	.byte	0x03, 0x1b
        /*006e*/ 	.short	0x00ff


	//----- nvinfo : EIATTR_MERCURY_ISA_VERSION
	.align		4
        /*0070*/ 	.byte	0x03, 0x5f
        /*0072*/ 	.short	0x0101


	//----- nvinfo : EIATTR_VRC_CTA_INIT_COUNT
	.align		4
        /*0074*/ 	.byte	0x02, 0x4a
	.zero		1
	.zero		1


	//----- nvinfo : EIATTR_EXIT_INSTR_OFFSETS
	.align		4
        /*0078*/ 	.byte	0x04, 0x1c
        /*007a*/ 	.short	(.L_108 - .L_107)


	//   ....[0]....
.L_107:
        /*007c*/ 	.word	0x000009d0


	//----- nvinfo : EIATTR_CRS_STACK_SIZE
	.align		4
.L_108:
        /*0080*/ 	.byte	0x04, 0x1e
        /*0082*/ 	.short	(.L_110 - .L_109)
.L_109:
        /*0084*/ 	.word	0x00000000


	//----- nvinfo : EIATTR_CBANK_PARAM_SIZE
	.align		4
.L_110:
        /*0088*/ 	.byte	0x03, 0x19
        /*008a*/ 	.short	0x0024


	//----- nvinfo : EIATTR_PARAM_CBANK
	.align		4
        /*008c*/ 	.byte	0x04, 0x0a
        /*008e*/ 	.short	(.L_112 - .L_111)
	.align		4
.L_111:
        /*0090*/ 	.word	index@(.nv.constant0._Z18initialize_sortingPiS_S_iii)
        /*0094*/ 	.short	0x0380
        /*0096*/ 	.short	0x0024


	//----- nvinfo : EIATTR_SW_WAR
	.align		4
.L_112:
        /*0098*/ 	.byte	0x04, 0x36
        /*009a*/ 	.short	(.L_114 - .L_113)
.L_113:
        /*009c*/ 	.word	0x00000008
.L_114:


//--------------------- .nv.info._Z9lsd_countPiS_S_iii --------------------------
	.section	.nv.info._Z9lsd_countPiS_S_iii,"",@"SHT_CUDA_INFO"
	.sectionflags	@""
	.align	4


	//----- nvinfo : EIATTR_CUDA_API_VERSION
	.align		4
        /*0000*/ 	.byte	0x04, 0x37
        /*0002*/ 	.short	(.L_116 - .L_115)
.L_115:
        /*0004*/ 	.word	0x00000082


	//----- nvinfo : EIATTR_KPARAM_INFO
	.align		4
.L_116:
        /*0008*/ 	.byte	0x04, 0x17
        /*000a*/ 	.short	(.L_118 - .L_117)
.L_117:
        /*000c*/ 	.word	0x00000000
        /*0010*/ 	.short	0x0005
        /*0012*/ 	.short	0x0020
        /*0014*/ 	.byte	0x00, 0xf0, 0x11, 0x00


	//----- nvinfo : EIATTR_KPARAM_INFO
	.align		4
.L_118:
        /*0018*/ 	.byte	0x04, 0x17
        /*001a*/ 	.short	(.L_120 - .L_119)
.L_119:
        /*001c*/ 	.word	0x00000000
        /*0020*/ 	.short	0x0004
        /*0022*/ 	.short	0x001c
        /*0024*/ 	.byte	0x00, 0xf0, 0x11, 0x00


	//----- nvinfo : EIATTR_KPARAM_INFO
	.align		4
.L_120:
        /*0028*/ 	.byte	0x04, 0x17
        /*002a*/ 	.short	(.L_122 - .L_121)
.L_121:
        /*002c*/ 	.word	0x00000000
        /*0030*/ 	.short	0x0003
        /*0032*/ 	.short	0x0018
        /*0034*/ 	.byte	0x00, 0xf0, 0x11, 0x00


	//----- nvinfo : EIATTR_KPARAM_INFO
	.align		4
.L_122:
        /*0038*/ 	.byte	0x04, 0x17
        /*003a*/ 	.short	(.L_124 - .L_123)
.L_123:
        /*003c*/ 	.word	0x00000000
        /*0040*/ 	.short	0x0002
        /*0042*/ 	.short	0x0010
        /*0044*/ 	.byte	0x00, 0xf5, 0x21, 0x00


	//----- nvinfo : EIATTR_KPARAM_INFO
	.align		4
.L_124:
        /*0048*/ 	.byte	0x04, 0x17
        /*004a*/ 	.short	(.L_126 - .L_125)
.L_125:
        /*004c*/ 	.word	0x00000000
        /*0050*/ 	.short	0x0001
        /*0052*/ 	.short	0x0008
        /*0054*/ 	.byte	0x00, 0xf5, 0x21, 0x00


	//----- nvinfo : EIATTR_KPARAM_INFO
	.align		4
.L_126:
        /*0058*/ 	.byte	0x04, 0x17
        /*005a*/ 	.short	(.L_128 - .L_127)
.L_127:
        /*005c*/ 	.word	0x00000000
        /*0060*/ 	.short	0x0000
        /*0062*/ 	.short	0x0000
        /*0064*/ 	.byte	0x00, 0xf5, 0x21, 0x00


	//----- nvinfo : EIATTR_SPARSE_MMA_MASK
	.align		4
.L_128:
        /*0068*/ 	.byte	0x03, 0x50
        /*006a*/ 	.short	0x0000


	//----- nvinfo : EIATTR_MAXREG_COUNT
	.align		4
        /*006c*/ 	.byte	0x03, 0x1b
        /*006e*/ 	.short	0x00ff


	//----- nvinfo : EIATTR_MERCURY_ISA_VERSION
	.align		4
        /*0070*/ 	.byte	0x03, 0x5f
        /*0072*/ 	.short	0x0101


	//----- nvinfo : EIATTR_VRC_CTA_INIT_COUNT
	.align		4
        /*0074*/ 	.byte	0x02, 0x4a
	.zero		1
	.zero		1


	//----- nvinfo : EIATTR_EXIT_INSTR_OFFSETS
	.align		4
        /*0078*/ 	.byte	0x04, 0x1c
        /*007a*/ 	.short	(.L_130 - .L_129)


	//   ....[0]....
.L_129:
        /*007c*/ 	.word	0x00000690


	//----- nvinfo : EIATTR_CBANK_PARAM_SIZE
	.align		4
.L_130:
        /*0080*/ 	.byte	0x03, 0x19
        /*0082*/ 	.short	0x0024


	//----- nvinfo : EIATTR_PARAM_CBANK
	.align		4
        /*0084*/ 	.byte	0x04, 0x0a
        /*0086*/ 	.short	(.L_132 - .L_131)
	.align		4
.L_131:
        /*0088*/ 	.word	index@(.nv.constant0._Z9lsd_countPiS_S_iii)
        /*008c*/ 	.short	0x0380
        /*008e*/ 	.short	0x0024


	//----- nvinfo : EIATTR_SW_WAR
	.align		4
.L_132:
        /*0090*/ 	.byte	0x04, 0x36
        /*0092*/ 	.short	(.L_134 - .L_133)
.L_133:
        /*0094*/ 	.word	0x00000008
.L_134:


//--------------------- .nv.info._Z13initial_countPiS_iii --------------------------
	.section	.nv.info._Z13initial_countPiS_iii,"",@"SHT_CUDA_INFO"
	.sectionflags	@""
	.align	4


	//----- nvinfo : EIATTR_CUDA_API_VERSION
	.align		4
        /*0000*/ 	.byte	0x04, 0x37
        /*0002*/ 	.short	(.L_136 - .L_135)
.L_135:
        /*0004*/ 	.word	0x00000082


	//----- nvinfo : EIATTR_KPARAM_INFO
	.align		4
.L_136:
        /*0008*/ 	.byte	0x04, 0x17
        /*000a*/ 	.short	(.L_138 - .L_137)
.L_137:
        /*000c*/ 	.word	0x00000000
        /*0010*/ 	.short	0x0004
        /*0012*/ 	.short	0x0018
        /*0014*/ 	.byte	0x00, 0xf0, 0x11, 0x00


	//----- nvinfo : EIATTR_KPARAM_INFO
	.align		4
.L_138:
        /*0018*/ 	.byte	0x04, 0x17
        /*001a*/ 	.short	(.L_140 - .L_139)
.L_139:
        /*001c*/ 	.word	0x00000000
        /*0020*/ 	.short	0x0003
        /*0022*/ 	.short	0x0014
        /*0024*/ 	.byte	0x00, 0xf0, 0x11, 0x00


	//----- nvinfo : EIATTR_KPARAM_INFO
	.align		4
.L_140:
        /*0028*/ 	.byte	0x04, 0x17
        /*002a*/ 	.short	(.L_142 - .L_141)
.L_141:
        /*002c*/ 	.word	0x00000000
        /*0030*/ 	.short	0x0002
        /*0032*/ 	.short	0x0010
        /*0034*/ 	.byte	0x00, 0xf0, 0x11, 0x00


	//----- nvinfo : EIATTR_KPARAM_INFO
	.align		4
.L_142:
        /*0038*/ 	.byte	0x04, 0x17
        /*003a*/ 	.short	(.L_144 - .L_143)
.L_143:
        /*003c*/ 	.word	0x00000000
        /*0040*/ 	.short	0x0001
        /*0042*/ 	.short	0x0008
        /*0044*/ 	.byte	0x00, 0xf5, 0x21, 0x00


	//----- nvinfo : EIATTR_KPARAM_INFO
	.align		4
.L_144:
        /*0048*/ 	.byte	0x04, 0x17
        /*004a*/ 	.short	(.L_146 - .L_145)
.L_145:
        /*004c*/ 	.word	0x00000000
        /*0050*/ 	.short	0x0000
        /*0052*/ 	.short	0x0000
        /*0054*/ 	.byte	0x00, 0xf5, 0x21, 0x00


	//----- nvinfo : EIATTR_SPARSE_MMA_MASK
	.align		4
.L_146:
        /*0058*/ 	.byte	0x03, 0x50
        /*005a*/ 	.short	0x0000


	//----- nvinfo : EIATTR_MAXREG_COUNT
	.align		4
        /*005c*/ 	.byte	0x03, 0x1b
        /*005e*/ 	.short	0x00ff


	//----- nvinfo : EIATTR_MERCURY_ISA_VERSION
	.align		4
        /*0060*/ 	.byte	0x03, 0x5f
        /*0062*/ 	.short	0x0101


	//----- nvinfo : EIATTR_VRC_CTA_INIT_COUNT
	.align		4
        /*0064*/ 	.byte	0x02, 0x4a
	.zero		1
	.zero		1


	//----- nvinfo : EIATTR_EXIT_INSTR_OFFSETS
	.align		4
        /*0068*/ 	.byte	0x04, 0x1c
        /*006a*/ 	.short	(.L_148 - .L_147)


	//   ....[0]....
.L_147:
        /*006c*/ 	.word	0x00001190


	//----- nvinfo : EIATTR_CBANK_PARAM_SIZE
	.align		4
.L_148:
        /*0070*/ 	.byte	0x03, 0x19
        /*0072*/ 	.short	0x001c


	//----- nvinfo : EIATTR_PARAM_CBANK
	.align		4
        /*0074*/ 	.byte	0x04, 0x0a
        /*0076*/ 	.short	(.L_150 - .L_149)
	.align		4
.L_149:
        /*0078*/ 	.word	index@(.nv.constant0._Z13initial_countPiS_iii)
        /*007c*/ 	.short	0x0380
        /*007e*/ 	.short	0x001c


	//----- nvinfo : EIATTR_SW_WAR
	.align		4
.L_150:
        /*0080*/ 	.byte	0x04, 0x36
        /*0082*/ 	.short	(.L_152 - .L_151)
.L_151:
        /*0084*/ 	.word	0x00000008
.L_152:


//--------------------- .nv.info._Z6hash_fPfPiS_im --------------------------
	.section	.nv.info._Z6hash_fPfPiS_im,"",@"SHT_CUDA_INFO"
	.sectionflags	@""
	.align	4


	//----- nvinfo : EIATTR_CUDA_API_VERSION
	.align		4
        /*0000*/ 	.byte	0x04, 0x37
        /*0002*/ 	.short	(.L_154 - .L_153)
.L_153:
        /*0004*/ 	.word	0x00000082


	//----- nvinfo : EIATTR_KPARAM_INFO
	.align		4
.L_154:
        /*0008*/ 	.byte	0x04, 0x17
        /*000a*/ 	.short	(.L_156 - .L_155)
.L_155:
        /*000c*/ 	.word	0x00000000
        /*0010*/ 	.short	0x0004
        /*0012*/ 	.short	0x0020
        /*0014*/ 	.byte	0x00, 0xf0, 0x21, 0x00


	//----- nvinfo : EIATTR_KPARAM_INFO
	.align		4
.L_156:
        /*0018*/ 	.byte	0x04, 0x17
        /*001a*/ 	.short	(.L_158 - .L_157)
.L_157:
        /*001c*/ 	.word	0x00000000
        /*0020*/ 	.short	0x0003
        /*0022*/ 	.short	0x0018
        /*0024*/ 	.byte	0x00, 0xf0, 0x11, 0x00


	//----- nvinfo : EIATTR_KPARAM_INFO
	.align		4
.L_158:
        /*0028*/ 	.byte	0x04, 0x17
        /*002a*/ 	.short	(.L_160 - .L_159)
.L_159:
        /*002c*/ 	.word	0x00000000
        /*0030*/ 	.short	0x0002
        /*0032*/ 	.short	0x0010
        /*0034*/ 	.byte	0x00, 0xf5, 0x21, 0x00


	//----- nvinfo : EIATTR_KPARAM_INFO
	.align		4
.L_160:
        /*0038*/ 	.byte	0x04, 0x17
        /*003a*/ 	.short	(.L_162 - .L_161)
.L_161:
        /*003c*/ 	.word	0x00000000
        /*0040*/ 	.short	0x0001
        /*0042*/ 	.short	0x0008
        /*0044*/ 	.byte	0x00, 0xf5, 0x21, 0x00


	//----- nvinfo : EIATTR_KPARAM_INFO
	.align		4
.L_162:
        /*0048*/ 	.byte	0x04, 0x17
        /*004a*/ 	.short	(.L_164 - .L_163)
.L_163:
        /*004c*/ 	.word	0x00000000
        /*0050*/ 	.short	0x0000
        /*0052*/ 	.short	0x0000
        /*0054*/ 	.byte	0x00, 0xf5, 0x21, 0x00


	//----- nvinfo : EIATTR_SPARSE_MMA_MASK
	.align		4
.L_164:
        /*0058*/ 	.byte	0x03, 0x50
        /*005a*/ 	.short	0x0000


	//----- nvinfo : EIATTR_MAXREG_COUNT
	.align		4
        /*005c*/ 	.byte	0x03, 0x1b
        /*005e*/ 	.short	0x00ff


	//----- nvinfo : EIATTR_MERCURY_ISA_VERSION
	.align		4
        /*0060*/ 	.byte	0x03, 0x5f
        /*0062*/ 	.short	0x0101


	//----- nvinfo : EIATTR_VRC_CTA_INIT_COUNT
	.align		4
        /*0064*/ 	.byte	0x02, 0x4a
	.zero		1
	.zero		1


	//----- nvinfo : EIATTR_EXIT_INSTR_OFFSETS
	.align		4
        /*0068*/ 	.byte	0x04, 0x1c
        /*006a*/ 	.short	(.L_166 - .L_165)


	//   ....[0]....
.L_165:
        /*006c*/ 	.word	0x00000aa0


	//----- nvinfo : EIATTR_CRS_STACK_SIZE
	.align		4
.L_166:
        /*0070*/ 	.byte	0x04, 0x1e
        /*0072*/ 	.short	(.L_168 - .L_167)
.L_167:
        /*0074*/ 	.word	0x00000000


	//----- nvinfo : EIATTR_CBANK_PARAM_SIZE
	.align		4
.L_168:
        /*0078*/ 	.byte	0x03, 0x19
        /*007a*/ 	.short	0x0028


	//----- nvinfo : EIATTR_PARAM_CBANK
	.align		4
        /*007c*/ 	.byte	0x04, 0x0a
        /*007e*/ 	.short	(.L_170 - .L_169)
	.align		4
.L_169:
        /*0080*/ 	.word	index@(.nv.constant0._Z6hash_fPfPiS_im)
        /*0084*/ 	.short	0x0380
        /*0086*/ 	.short	0x0028


	//----- nvinfo : EIATTR_SW_WAR
	.align		4
.L_170:
        /*0088*/ 	.byte	0x04, 0x36
        /*008a*/ 	.short	(.L_172 - .L_171)
.L_171:
        /*008c*/ 	.word	0x00000008
.L_172:


//--------------------- .nv.info._Z16generate_randomsPfim --------------------------
	.section	.nv.info._Z16generate_randomsPfim,"",@"SHT_CUDA_INFO"
	.sectionflags	@""
	.align	4


	//----- nvinfo : EIATTR_CUDA_API_VERSION
	.align		4
        /*0000*/ 	.byte	0x04, 0x37
        /*0002*/ 	.short	(.L_174 - .L_173)
.L_173:
        /*0004*/ 	.word	0x00000082


	//----- nvinfo : EIATTR_KPARAM_INFO
	.align		4
.L_174:
        /*0008*/ 	.byte	0x04, 0x17
        /*000a*/ 	.short	(.L_176 - .L_175)
.L_175:
        /*000c*/ 	.word	0x00000000
        /*0010*/ 	.short	0x0002
        /*0012*/ 	.short	0x0010
        /*0014*/ 	.byte	0x00, 0xf0, 0x21, 0x00


	//----- nvinfo : EIATTR_KPARAM_INFO
	.align		4
.L_176:
        /*0018*/ 	.byte	0x04, 0x17
        /*001a*/ 	.short	(.L_178 - .L_177)
.L_177:
        /*001c*/ 	.word	0x00000000
        /*0020*/ 	.short	0x0001
        /*0022*/ 	.short	0x0008
        /*0024*/ 	.byte	0x00, 0xf0, 0x11, 0x00


	//----- nvinfo : EIATTR_KPARAM_INFO
	.align		4
.L_178:
        /*0028*/ 	.byte	0x04, 0x17
        /*002a*/ 	.short	(.L_180 - .L_179)
.L_179:
        /*002c*/ 	.word	0x00000000
        /*0030*/ 	.short	0x0000
        /*0032*/ 	.short	0x0000
        /*0034*/ 	.byte	0x00, 0xf5, 0x21, 0x00


	//----- nvinfo : EIATTR_SPARSE_MMA_MASK
	.align		4
.L_180:
        /*0038*/ 	.byte	0x03, 0x50
        /*003a*/ 	.short	0x0000


	//----- nvinfo : EIATTR_MAXREG_COUNT
	.align		4
        /*003c*/ 	.byte	0x03, 0x1b
        /*003e*/ 	.short	0x00ff


	//----- nvinfo : EIATTR_MERCURY_ISA_VERSION
	.align		4
        /*0040*/ 	.byte	0x03, 0x5f
        /*0042*/ 	.short	0x0101


	//----- nvinfo : EIATTR_VRC_CTA_INIT_COUNT
	.align		4
        /*0044*/ 	.byte	0x02, 0x4a
	.zero		1
	.zero		1


	//----- nvinfo : EIATTR_EXIT_INSTR_OFFSETS
	.align		4
        /*0048*/ 	.byte	0x04, 0x1c
        /*004a*/ 	.short	(.L_182 - .L_181)


	//   ....[0]....
.L_181:
        /*004c*/ 	.word	0x00003000


	//----- nvinfo : EIATTR_CRS_STACK_SIZE
	.align		4
.L_182:
        /*0050*/ 	.byte	0x04, 0x1e
        /*0052*/ 	.short	(.L_184 - .L_183)
.L_183:
        /*0054*/ 	.word	0x00000000


	//----- nvinfo : EIATTR_CBANK_PARAM_SIZE
	.align		4
.L_184:
        /*0058*/ 	.byte	0x03, 0x19
        /*005a*/ 	.short	0x0018


	//----- nvinfo : EIATTR_PARAM_CBANK
	.align		4
        /*005c*/ 	.byte	0x04, 0x0a
        /*005e*/ 	.short	(.L_186 - .L_185)
	.align		4
.L_185:
        /*0060*/ 	.word	index@(.nv.constant0._Z16generate_randomsPfim)
        /*0064*/ 	.short	0x0380
        /*0066*/ 	.short	0x0018


	//----- nvinfo : EIATTR_SW_WAR
	.align		4
.L_186:
        /*0068*/ 	.byte	0x04, 0x36
        /*006a*/ 	.short	(.L_188 - .L_187)
.L_187:
        /*006c*/ 	.word	0x00000008
.L_188:


//--------------------- .nv.callgraph             --------------------------
	.section	.nv.callgraph,"",@"SHT_CUDA_CALLGRAPH"
	.align	4
	.sectionentsize	8
	.align		4
        /*0000*/ 	.word	0x00000000
	.align		4
        /*0004*/ 	.word	0xffffffff
	.align		4
        /*0008*/ 	.word	0x00000000
	.align		4
        /*000c*/ 	.word	0xfffffffe
	.align		4
        /*0010*/ 	.word	0x00000000
	.align		4
        /*0014*/ 	.word	0xfffffffd
	.align		4
        /*0018*/ 	.word	0x00000000
	.align		4
        /*001c*/ 	.word	0xfffffffc


//--------------------- .nv.constant4             --------------------------
	.section	.nv.constant4,"a",@progbits
	.align	8
	.align		8
.nv.constant4:
        /*0000*/ 	.dword	precalc_xorwow_matrix
	.align		8
        /*0008*/ 	.dword	precalc_xorwow_offset_matrix
	.align		8
        /*0010*/ 	.dword	mrg32k3aM1
	.align		8
        /*0018*/ 	.dword	mrg32k3aM2
	.align		8
        /*0020*/ 	.dword	mrg32k3aM1SubSeq
	.align		8
        /*0028*/ 	.dword	mrg32k3aM2SubSeq
	.align		8
        /*0030*/ 	.dword	mrg32k3aM1Seq
	.align		8
        /*0038*/ 	.dword	mrg32k3aM2Seq


//--------------------- .nv.constant3             --------------------------
	.section	.nv.constant3,"a",@progbits
	.align	8
.nv.constant3:
	.type		__cr_lgamma_table,@object
	.size		__cr_lgamma_table,(.L_8 - __cr_lgamma_table)
__cr_lgamma_table:
        /*0000*/ 	.byte	0x00, 0x00, 0x00, 0x00, 0x00, 0x00, 0x00, 0x00, 0x00, 0x00, 0x00, 0x00, 0x00, 0x00, 0x00, 0x00
        /*0010*/ 	.byte	0xef, 0x39, 0xfa, 0xfe, 0x42, 0x2e, 0xe6, 0x3f, 0x02, 0x20, 0x2a, 0xfa, 0x0b, 0xab, 0xfc, 0x3f
        /*0020*/ 	.byte	0xf9, 0x2c, 0x92, 0x7c, 0xa7, 0x6c, 0x09, 0x40, 0xc9, 0x79, 0x44, 0x3c, 0x64, 0x26, 0x13, 0x40
        /*0030*/ 	.byte	0xca, 0x01, 0xcf, 0x3a, 0x27, 0x51, 0x1a, 0x40, 0x30, 0xcc, 0x2d, 0xf3, 0xe1, 0x0c, 0x21, 0x40
        /*0040*/ 	.byte	0x0d, 0xb7, 0xfc, 0x82, 0x8e, 0x35, 0x25, 0x40
.L_8:


//--------------------- .text._Z23write_sorted_hash_codesPiS_S_i --------------------------
	.section	.text._Z23write_sorted_hash_codesPiS_S_i,"ax",@progbits
	.align	128
        .global         _Z23write_sorted_hash_codesPiS_S_i
        .type           _Z23write_sorted_hash_codesPiS_S_i,@function
        .size           _Z23write_sorted_hash_codesPiS_S_i,(.L_x_87 - _Z23write_sorted_hash_codesPiS_S_i)
        .other          _Z23write_sorted_hash_codesPiS_S_i,@"STO_CUDA_ENTRY STV_DEFAULT"
_Z23write_sorted_hash_codesPiS_S_i:
.text._Z23write_sorted_hash_codesPiS_S_i:
[----:B------:R-:W-:Y:S08]  /*0000*/  LDC R1, c[0x0][0x37c] ;  /* 0x0000df00ff017b82 */ /* 0x000ff00000000800 */
[----:B------:R-:W0:Y:S02]  /*0010*/  LDC R7, c[0x0][0x398] ;  /* 0x0000e600ff077b82 */ /* 0x000e240000000800 */
[----:B0-----:R-:W-:-:S13]  /*0020*/  ISETP.GE.AND P0, PT, R7, 0x1, PT ;  /* 0x000000010700780c */ /* 0x001fda0003f06270 */
[----:B------:R-:W-:Y:S05]  /*0030*/  @!P0 EXIT ;  /* 0x000000000000894d */ /* 0x000fea0003800000 */
[----:B------:R-:W0:Y:S01]  /*0040*/  S2R R6, SR_CTAID.X ;  /* 0x0000000000067919 */ /* 0x000e220000002500 */
[----:B------:R-:W0:Y:S01]  /*0050*/  LDCU UR4, c[0x0][0x360] ;  /* 0x00006c00ff0477ac */ /* 0x000e220008000800 */
[C---:B------:R-:W-:Y:S01]  /*0060*/  VIADD R0, R7.reuse, 0xffffffff ;  /* 0xffffffff07007836 */ /* 0x040fe20000000000 */
[C---:B------:R-:W-:Y:S01]  /*0070*/  LOP3.LUT R18, R7.reuse, 0xf, RZ, 0xc0, !PT ;  /* 0x0000000f07127812 */ /* 0x040fe200078ec0ff */
[----:B------:R-:W0:Y:S01]  /*0080*/  S2R R3, SR_TID.X ;  /* 0x0000000000037919 */ /* 0x000e220000002100 */
[C---:B------:R-:W-:Y:S01]  /*0090*/  LOP3.LUT R19, R7.reuse, 0x7, RZ, 0xc0, !PT ;  /* 0x0000000707137812 */ /* 0x040fe200078ec0ff */
[----:B------:R-:W1:Y:S01]  /*00a0*/  LDCU.64 UR6, c[0x0][0x358] ;  /* 0x00006b00ff0677ac */ /* 0x000e620008000a00 */
[----:B------:R-:W-:Y:S01]  /*00b0*/  ISETP.GE.U32.AND P0, PT, R0, 0xf, PT ;  /* 0x0000000f0000780c */ /* 0x000fe20003f06070 */
[----:B------:R-:W-:Y:S01]  /*00c0*/  VIADD R2, R18, 0xffffffff ;  /* 0xffffffff12027836 */ /* 0x000fe20000000000 */
[----:B------:R-:W-:Y:S01]  /*00d0*/  LOP3.LUT R0, R7, 0x7ffffff0, RZ, 0xc0, !PT ;  /* 0x7ffffff007007812 */ /* 0x000fe200078ec0ff */
[----:B------:R-:W-:Y:S01]  /*00e0*/  VIADD R4, R19, 0xffffffff ;  /* 0xffffffff13047836 */ /* 0x000fe20000000000 */
[----:B------:R-:W-:-:S02]  /*00f0*/  LOP3.LUT R7, R7, 0x3, RZ, 0xc0, !PT ;  /* 0x0000000307077812 */ /* 0x000fc400078ec0ff */
[----:B------:R-:W-:Y:S01]  /*0100*/  ISETP.GE.U32.AND P1, PT, R2, 0x7, PT ;  /* 0x000000070200780c */ /* 0x000fe20003f26070 */
[----:B------:R-:W-:Y:S01]  /*0110*/  IMAD.MOV R8, RZ, RZ, -R0 ;  /* 0x000000ffff087224 */ /* 0x000fe200078e0a00 */
[----:B------:R-:W-:Y:S01]  /*0120*/  ISETP.GE.U32.AND P2, PT, R4, 0x3, PT ;  /* 0x000000030400780c */ /* 0x000fe20003f46070 */
[----:B0-----:R-:W-:Y:S01]  /*0130*/  IMAD R6, R6, UR4, R3 ;  /* 0x0000000406067c24 */ /* 0x001fe2000f8e0203 */
[----:B-1----:R-:W-:-:S11]  /*0140*/  UMOV UR4, URZ ;  /* 0x000000ff00047c82 */ /* 0x002fd60008000000 */
.L_x_5:
[----:B0-----:R-:W0:Y:S01]  /*0150*/  LDC.64 R2, c[0x0][0x390] ;  /* 0x0000e400ff027b82 */ /* 0x001e220000000a00 */
[----:B-1----:R-:W1:Y:S01]  /*0160*/  LDCU UR5, c[0x0][0x398] ;  /* 0x00007300ff0577ac */ /* 0x002e620008000800 */
[----:B------:R-:W-:Y:S01]  /*0170*/  LEA R9, R6, UR4, 0x6 ;  /* 0x0000000406097c11 */ /* 0x000fe2000f8e30ff */
[----:B------:R-:W-:Y:S01]  /*0180*/  IMAD.MOV.U32 R4, RZ, RZ, RZ ;  /* 0x000000ffff047224 */ /* 0x000fe200078e00ff */
[----:B------:R-:W-:-:S04]  /*0190*/  UIADD3 UR4, UPT, UPT, UR4, 0x1, URZ ;  /* 0x0000000104047890 */ /* 0x000fc8000fffe0ff */
[----:B------:R-:W-:Y:S01]  /*01a0*/  UISETP.NE.AND UP0, UPT, UR4, 0x40, UPT ;  /* 0x000000400400788c */ /* 0x000fe2000bf05270 */
[----:B0-----:R-:W-:-:S04]  /*01b0*/  IMAD.WIDE R2, R9, 0x4, R2 ;  /* 0x0000000409027825 */ /* 0x001fc800078e0202 */
[----:B-1----:R-:W-:Y:S01]  /*01c0*/  IMAD R9, R9, UR5, RZ ;  /* 0x0000000509097c24 */ /* 0x002fe2000f8e02ff */
[----:B--234-:R-:W-:Y:S06]  /*01d0*/  @!P0 BRA `(.L_x_0) ;  /* 0x00000008002c8947 */ /* 0x01cfec0003800000 */
[----:B------:R-:W-:Y:S01]  /*01e0*/  IMAD.MOV.U32 R11, RZ, RZ, RZ ;  /* 0x000000ffff0b7224 */ /* 0x000fe200078e00ff */
[----:B------:R-:W0:Y:S01]  /*01f0*/  LDCU.64 UR8, c[0x0][0x380] ;  /* 0x00007000ff0877ac */ /* 0x000e220008000a00 */
[----:B------:R-:W-:Y:S02]  /*0200*/  IMAD.MOV.U32 R10, RZ, RZ, R9 ;  /* 0x000000ffff0a7224 */ /* 0x000fe400078e0009 */
[----:B------:R-:W-:-:S07]  /*0210*/  IMAD.MOV.U32 R12, RZ, RZ, R8 ;  /* 0x000000ffff0c7224 */ /* 0x000fce00078e0008 */
.L_x_1:
[----:B-1----:R-:W2:Y:S01]  /*0220*/  LDG.E R4, desc[UR6][R2.64] ;  /* 0x0000000602047981 */ /* 0x002ea2000c1e1900 */
[----:B------:R-:W1:Y:S01]  /*0230*/  LDC.64 R16, c[0x0][0x380] ;  /* 0x0000e000ff107b82 */ /* 0x000e620000000a00 */
[----:B--2---:R-:W-:-:S04]  /*0240*/  IMAD R5, R4, UR5, R11 ;  /* 0x0000000504057c24 */ /* 0x004fc8000f8e020b */
[----:B-1----:R-:W-:-:S03]  /*0250*/  IMAD.WIDE R16, R5, 0x4, R16 ;  /* 0x0000000405107825 */ /* 0x002fc600078e0210 */
[----:B------:R-:W1:Y:S03]  /*0260*/  LDC.64 R4, c[0x0][0x388] ;  /* 0x0000e200ff047b82 */ /* 0x000e660000000a00 */
[----:B------:R-:W2:Y:S01]  /*0270*/  LDG.E R17, desc[UR6][R16.64] ;  /* 0x0000000610117981 */ /* 0x000ea2000c1e1900 */
[----:B-1----:R-:W-:-:S05]  /*0280*/  IMAD.WIDE R4, R10, 0x4, R4 ;  /* 0x000000040a047825 */ /* 0x002fca00078e0204 */
[----:B--2---:R1:W-:Y:S04]  /*0290*/  STG.E desc[UR6][R4.64], R17 ;  /* 0x0000001104007986 */ /* 0x0043e8000c101906 */
[----:B------:R-:W2:Y:S02]  /*02a0*/  LDG.E R13, desc[UR6][R2.64] ;  /* 0x00000006020d7981 */ /* 0x000ea4000c1e1900 */
[----:B--2---:R-:W-:Y:S01]  /*02b0*/  IMAD R14, R13, UR5, RZ ;  /* 0x000000050d0e7c24 */ /* 0x004fe2000f8e02ff */
[----:B------:R-:W-:-:S04]  /*02c0*/  SHF.R.S32.HI R13, RZ, 0x1f, R11 ;  /* 0x0000001fff0d7819 */ /* 0x000fc8000001140b */
[----:B------:R-:W-:-:S04]  /*02d0*/  IADD3 R15, P3, PT, R14, R11, RZ ;  /* 0x0000000b0e0f7210 */ /* 0x000fc80007f7e0ff */
[----:B------:R-:W-:Y:S02]  /*02e0*/  LEA.HI.X.SX32 R20, R14, R13, 0x1, P3 ;  /* 0x0000000d0e147211 */ /* 0x000fe400018f0eff */
[----:B0-----:R-:W-:-:S04]  /*02f0*/  LEA R14, P3, R15, UR8, 0x2 ;  /* 0x000000080f0e7c11 */ /* 0x001fc8000f8610ff */
[----:B------:R-:W-:-:S06]  /*0300*/  LEA.HI.X R15, R15, UR9, R20, 0x2, P3 ;  /* 0x000000090f0f7c11 */ /* 0x000fcc00098f1414 */
[----:B------:R-:W2:Y:S04]  /*0310*/  LDG.E R15, desc[UR6][R14.64+0x4] ;  /* 0x000004060e0f7981 */ /* 0x000ea8000c1e1900 */
[----:B--2---:R0:W-:Y:S04]  /*0320*/  STG.E desc[UR6][R4.64+0x4], R15 ;  /* 0x0000040f04007986 */ /* 0x0041e8000c101906 */
[----:B------:R-:W2:Y:S02]  /*0330*/  LDG.E R16, desc[UR6][R2.64] ;  /* 0x0000000602107981 */ /* 0x000ea4000c1e1900 */
[----:B--2---:R-:W-:-:S05]  /*0340*/  IMAD R16, R16, UR5, RZ ;  /* 0x0000000510107c24 */ /* 0x004fca000f8e02ff */
[----:B-1----:R-:W-:-:S04]  /*0350*/  IADD3 R17, P3, PT, R16, R11, RZ ;  /* 0x0000000b10117210 */ /* 0x002fc80007f7e0ff */
[----:B------:R-:W-:Y:S02]  /*0360*/  LEA.HI.X.SX32 R20, R16, R13, 0x1, P3 ;  /* 0x0000000d10147211 */ /* 0x000fe400018f0eff */
[----:B------:R-:W-:-:S04]  /*0370*/  LEA R16, P3, R17, UR8, 0x2 ;  /* 0x0000000811107c11 */ /* 0x000fc8000f8610ff */
[----:B------:R-:W-:-:S06]  /*0380*/  LEA.HI.X R17, R17, UR9, R20, 0x2, P3 ;  /* 0x0000000911117c11 */ /* 0x000fcc00098f1414 */
[----:B------:R-:W2:Y:S04]  /*0390*/  LDG.E R17, desc[UR6][R16.64+0x8] ;  /* 0x0000080610117981 */ /* 0x000ea8000c1e1900 */
[----:B--2---:R1:W-:Y:S04]  /*03a0*/  STG.E desc[UR6][R4.64+0x8], R17 ;  /* 0x0000081104007986 */ /* 0x0043e8000c101906 */
[----:B------:R-:W2:Y:S02]  /*03b0*/  LDG.E R20, desc[UR6][R2.64] ;  /* 0x0000000602147981 */ /* 0x000ea4000c1e1900 */
[----:B--2---:R-:W-:-:S05]  /*03c0*/  IMAD R20, R20, UR5, RZ ;  /* 0x0000000514147c24 */ /* 0x004fca000f8e02ff */
[----:B0-----:R-:W-:-:S04]  /*03d0*/  IADD3 R15, P3, PT, R20, R11, RZ ;  /* 0x0000000b140f7210 */ /* 0x001fc80007f7e0ff */
[----:B------:R-:W-:Y:S02]  /*03e0*/  LEA.HI.X.SX32 R20, R20, R13, 0x1, P3 ;  /* 0x0000000d14147211 */ /* 0x000fe400018f0eff */
[----:B------:R-:W-:-:S04]  /*03f0*/  LEA R14, P3, R15, UR8, 0x2 ;  /* 0x000000080f0e7c11 */ /* 0x000fc8000f8610ff */
        /* <DEDUP_REMOVED lines=97> */
[----:B------:R-:W2:Y:S01]  /*0a10*/  LDG.E R15, desc[UR6][R14.64+0x3c] ;  /* 0x00003c060e0f7981 */ /* 0x000ea2000c1e1900 */
[----:B------:R-:W-:Y:S02]  /*0a20*/  VIADD R12, R12, 0x10 ;  /* 0x000000100c0c7836 */ /* 0x000fe40000000000 */
[----:B------:R-:W-:Y:S02]  /*0a30*/  VIADD R10, R10, 0x10 ;  /* 0x000000100a0a7836 */ /* 0x000fe40000000000 */
[----:B------:R-:W-:Y:S01]  /*0a40*/  VIADD R11, R11, 0x10 ;  /* 0x000000100b0b7836 */ /* 0x000fe20000000000 */
[----:B------:R-:W-:Y:S01]  /*0a50*/  ISETP.NE.AND P3, PT, R12, RZ, PT ;  /* 0x000000ff0c00720c */ /* 0x000fe20003f65270 */
[----:B--2---:R1:W-:-:S12]  /*0a60*/  STG.E desc[UR6][R4.64+0x3c], R15 ;  /* 0x00003c0f04007986 */ /* 0x0043d8000c101906 */
[----:B------:R-:W-:Y:S05]  /*0a70*/  @P3 BRA `(.L_x_1) ;  /* 0xfffffff400e83947 */ /* 0x000fea000383ffff */
[----:B-1----:R-:W-:-:S07]  /*0a80*/  IMAD.MOV.U32 R4, RZ, RZ, R0 ;  /* 0x000000ffff047224 */ /* 0x002fce00078e0000 */
.L_x_0:
[----:B------:R-:W-:-:S13]  /*0a90*/  ISETP.NE.AND P3, PT, R18, RZ, PT ;  /* 0x000000ff1200720c */ /* 0x000fda0003f65270 */
[----:B------:R-:W-:Y:S05]  /*0aa0*/  @!P3 BRA `(.L_x_2) ;  /* 0x000000080030b947 */ /* 0x000fea0003800000 */
[----:B------:R-:W-:Y:S01]  /*0ab0*/  ISETP.NE.AND P3, PT, R19, RZ, PT ;  /* 0x000000ff1300720c */ /* 0x000fe20003f65270 */
[----:B------:R-:W-:-:S12]  /*0ac0*/  @!P1 BRA `(.L_x_3) ;  /* 0x00000004000c9947 */ /* 0x000fd80003800000 */
[----:B------:R-:W2:Y:S01]  /*0ad0*/  LDG.E R5, desc[UR6][R2.64] ;  /* 0x0000000602057981 */ /* 0x000ea2000c1e1900 */
[----:B------:R-:W0:Y:S01]  /*0ae0*/  LDC.64 R12, c[0x0][0x380] ;  /* 0x0000e000ff0c7b82 */ /* 0x000e220000000a00 */
[----:B------:R-:W1:Y:S07]  /*0af0*/  LDCU.64 UR8, c[0x0][0x380] ;  /* 0x00007000ff0877ac */ /* 0x000e6e0008000a00 */
[----:B------:R-:W3:Y:S01]  /*0b00*/  LDC.64 R10, c[0x0][0x388] ;  /* 0x0000e200ff0a7b82 */ /* 0x000ee20000000a00 */
[----:B--2---:R-:W-:-:S04]  /*0b10*/  IMAD R5, R5, UR5, R4 ;  /* 0x0000000505057c24 */ /* 0x004fc8000f8e0204 */
[----:B0-----:R-:W-:-:S06]  /*0b20*/  IMAD.WIDE R12, R5, 0x4, R12 ;  /* 0x00000004050c7825 */ /* 0x001fcc00078e020c */
[----:B------:R-:W2:Y:S01]  /*0b30*/  LDG.E R13, desc[UR6][R12.64] ;  /* 0x000000060c0d7981 */ /* 0x000ea2000c1e1900 */
[----:B------:R-:W-:-:S04]  /*0b40*/  IMAD.IADD R5, R9, 0x1, R4 ;  /* 0x0000000109057824 */ /* 0x000fc800078e0204 */
[----:B---3--:R-:W-:-:S05]  /*0b50*/  IMAD.WIDE R10, R5, 0x4, R10 ;  /* 0x00000004050a7825 */ /* 0x008fca00078e020a */
[----:B--2---:R0:W-:Y:S04]  /*0b60*/  STG.E desc[UR6][R10.64], R13 ;  /* 0x0000000d0a007986 */ /* 0x0041e8000c101906 */
[----:B------:R-:W2:Y:S02]  /*0b70*/  LDG.E R5, desc[UR6][R2.64] ;  /* 0x0000000602057981 */ /* 0x000ea4000c1e1900 */
[----:B--2---:R-:W-:-:S05]  /*0b80*/  IMAD R5, R5, UR5, RZ ;  /* 0x0000000505057c24 */ /* 0x004fca000f8e02ff */
[----:B------:R-:W-:-:S04]  /*0b90*/  IADD3 R15, P4, PT, R4, R5, RZ ;  /* 0x00000005040f7210 */ /* 0x000fc80007f9e0ff */
[----:B------:R-:W-:Y:S02]  /*0ba0*/  LEA.HI.X.SX32 R16, R5, RZ, 0x1, P4 ;  /* 0x000000ff05107211 */ /* 0x000fe400020f0eff */
[----:B-1----:R-:W-:-:S04]  /*0bb0*/  LEA R14, P4, R15, UR8, 0x2 ;  /* 0x000000080f0e7c11 */ /* 0x002fc8000f8810ff */
[----:B------:R-:W-:-:S06]  /*0bc0*/  LEA.HI.X R15, R15, UR9, R16, 0x2, P4 ;  /* 0x000000090f0f7c11 */ /* 0x000fcc000a0f1410 */
[----:B------:R-:W2:Y:S04]  /*0bd0*/  LDG.E R15, desc[UR6][R14.64+0x4] ;  /* 0x000004060e0f7981 */ /* 0x000ea8000c1e1900 */
[----:B--2---:R1:W-:Y:S04]  /*0be0*/  STG.E desc[UR6][R10.64+0x4], R15 ;  /* 0x0000040f0a007986 */ /* 0x0043e8000c101906 */
[----:B------:R-:W2:Y:S02]  /*0bf0*/  LDG.E R5, desc[UR6][R2.64] ;  /* 0x0000000602057981 */ /* 0x000ea4000c1e1900 */
[----:B--2---:R-:W-:-:S05]  /*0c00*/  IMAD R5, R5, UR5, RZ ;  /* 0x0000000505057c24 */ /* 0x004fca000f8e02ff */
[----:B0-----:R-:W-:-:S04]  /*0c10*/  IADD3 R13, P4, PT, R4, R5, RZ ;  /* 0x00000005040d7210 */ /* 0x001fc80007f9e0ff */
[----:B------:R-:W-:Y:S02]  /*0c20*/  LEA.HI.X.SX32 R16, R5, RZ, 0x1, P4 ;  /* 0x000000ff05107211 */ /* 0x000fe400020f0eff */
[----:B------:R-:W-:-:S04]  /*0c30*/  LEA R12, P4, R13, UR8, 0x2 ;  /* 0x000000080d0c7c11 */ /* 0x000fc8000f8810ff */
[----:B------:R-:W-:-:S06]  /*0c40*/  LEA.HI.X R13, R13, UR9, R16, 0x2, P4 ;  /* 0x000000090d0d7c11 */ /* 0x000fcc000a0f1410 */
[----:B------:R-:W2:Y:S04]  /*0c50*/  LDG.E R13, desc[UR6][R12.64+0x8] ;  /* 0x000008060c0d7981 */ /* 0x000ea8000c1e1900 */
[----:B--2---:R0:W-:Y:S04]  /*0c60*/  STG.E desc[UR6][R10.64+0x8], R13 ;  /* 0x0000080d0a007986 */ /* 0x0041e8000c101906 */
[----:B------:R-:W2:Y:S02]  /*0c70*/  LDG.E R5, desc[UR6][R2.64] ;  /* 0x0000000602057981 */ /* 0x000ea4000c1e1900 */
[----:B--2---:R-:W-:-:S05]  /*0c80*/  IMAD R5, R5, UR5, RZ ;  /* 0x0000000505057c24 */ /* 0x004fca000f8e02ff */
[----:B-1----:R-:W-:-:S04]  /*0c90*/  IADD3 R15, P4, PT, R4, R5, RZ ;  /* 0x00000005040f7210 */ /* 0x002fc80007f9e0ff */
[----:B------:R-:W-:Y:S02]  /*0ca0*/  LEA.HI.X.SX32 R16, R5, RZ, 0x1, P4 ;  /* 0x000000ff05107211 */ /* 0x000fe400020f0eff */
[----:B------:R-:W-:-:S04]  /*0cb0*/  LEA R14, P4, R15, UR8, 0x2 ;  /* 0x000000080f0e7c11 */ /* 0x000fc8000f8810ff */
        /* <DEDUP_REMOVED lines=33> */
[----:B------:R-:W2:Y:S01]  /*0ed0*/  LDG.E R15, desc[UR6][R14.64+0x1c] ;  /* 0x00001c060e0f7981 */ /* 0x000ea2000c1e1900 */
[----:B------:R-:W-:-:S03]  /*0ee0*/  VIADD R4, R4, 0x8 ;  /* 0x0000000804047836 */ /* 0x000fc60000000000 */
[----:B--2---:R0:W-:Y:S04]  /*0ef0*/  STG.E desc[UR6][R10.64+0x1c], R15 ;  /* 0x00001c0f0a007986 */ /* 0x0041e8000c101906 */
.L_x_3:
[----:B------:R-:W-:Y:S05]  /*0f00*/  @!P3 BRA `(.L_x_2) ;  /* 0x000000040018b947 */ /* 0x000fea0003800000 */
[----:B------:R-:W-:Y:S01]  /*0f10*/  ISETP.NE.AND P3, PT, R7, RZ, PT ;  /* 0x000000ff0700720c */ /* 0x000fe20003f65270 */
[----:B------:R-:W-:-:S12]  /*0f20*/  @!P2 BRA `(.L_x_4) ;  /* 0x000000000090a947 */ /* 0x000fd80003800000 */
[----:B------:R-:W2:Y:S01]  /*0f30*/  LDG.E R5, desc[UR6][R2.64] ;  /* 0x0000000602057981 */ /* 0x000ea2000c1e1900 */
[----:B0-----:R-:W0:Y:S08]  /*0f40*/  LDC.64 R12, c[0x0][0x380] ;  /* 0x0000e000ff0c7b82 */ /* 0x001e300000000a00 */
[----:B------:R-:W1:Y:S01]  /*0f50*/  LDC.64 R10, c[0x0][0x388] ;  /* 0x0000e200ff0a7b82 */ /* 0x000e620000000a00 */
[--C-:B------:R-:W-:Y:S01]  /*0f60*/  IMAD.IADD R15, R9, 0x1, R4.reuse ;  /* 0x00000001090f7824 */ /* 0x100fe200078e0204 */
[----:B------:R-:W3:Y:S01]  /*0f70*/  LDCU.64 UR8, c[0x0][0x380] ;  /* 0x00007000ff0877ac */ /* 0x000ee20008000a00 */
[----:B--2---:R-:W-:-:S04]  /*0f80*/  IMAD R5, R5, UR5, R4 ;  /* 0x0000000505057c24 */ /* 0x004fc8000f8e0204 */
[----:B0-----:R-:W-:-:S05]  /*0f90*/  IMAD.WIDE R12, R5, 0x4, R12 ;  /* 0x00000004050c7825 */ /* 0x001fca00078e020c */
[----:B------:R-:W2:Y:S01]  /*0fa0*/  LDG.E R5, desc[UR6][R12.64] ;  /* 0x000000060c057981 */ /* 0x000ea2000c1e1900 */
[----:B-1----:R-:W-:-:S05]  /*0fb0*/  IMAD.WIDE R10, R15, 0x4, R10 ;  /* 0x000000040f0a7825 */ /* 0x002fca00078e020a */
[----:B--2---:R0:W-:Y:S04]  /*0fc0*/  STG.E desc[UR6][R10.64], R5 ;  /* 0x000000050a007986 */ /* 0x0041e8000c101906 */
[----:B------:R-:W2:Y:S01]  /*0fd0*/  LDG.E R14, desc[UR6][R2.64] ;  /* 0x00000006020e7981 */ /* 0x000ea2000c1e1900 */
[----:B------:R-:W-:Y:S01]  /*0fe0*/  SHF.R.S32.HI R16, RZ, 0x1f, R4 ;  /* 0x0000001fff107819 */ /* 0x000fe20000011404 */
[----:B--2---:R-:W-:-:S05]  /*0ff0*/  IMAD R15, R14, UR5, RZ ;  /* 0x000000050e0f7c24 */ /* 0x004fca000f8e02ff */
[----:B------:R-:W-:-:S04]  /*1000*/  IADD3 R14, P4, PT, R4, R15, RZ ;  /* 0x0000000f040e7210 */ /* 0x000fc80007f9e0ff */
[----:B------:R-:W-:Y:S02]  /*1010*/  LEA.HI.X.SX32 R15, R15, R16, 0x1, P4 ;  /* 0x000000100f0f7211 */ /* 0x000fe400020f0eff */
[----:B---3--:R-:W-:-:S04]  /*1020*/  LEA R12, P4, R14, UR8, 0x2 ;  /* 0x000000080e0c7c11 */ /* 0x008fc8000f8810ff */
[----:B------:R-:W-:-:S06]  /*1030*/  LEA.HI.X R13, R14, UR9, R15, 0x2, P4 ;  /* 0x000000090e0d7c11 */ /* 0x000fcc000a0f140f */
[----:B------:R-:W2:Y:S04]  /*1040*/  LDG.E R13, desc[UR6][R12.64+0x4] ;  /* 0x000004060c0d7981 */ /* 0x000ea8000c1e1900 */
[----:B--2---:R1:W-:Y:S04]  /*1050*/  STG.E desc[UR6][R10.64+0x4], R13 ;  /* 0x0000040d0a007986 */ /* 0x0043e8000c101906 */
[----:B0-----:R-:W2:Y:S02]  /*1060*/  LDG.E R5, desc[UR6][R2.64] ;  /* 0x0000000602057981 */ /* 0x001ea4000c1e1900 */
[----:B--2---:R-:W-:-:S05]  /*1070*/  IMAD R5, R5, UR5, RZ ;  /* 0x0000000505057c24 */ /* 0x004fca000f8e02ff */
[----:B------:R-:W-:-:S04]  /*1080*/  IADD3 R15, P4, PT, R4, R5, RZ ;  /* 0x00000005040f7210 */ /* 0x000fc80007f9e0ff */
[----:B------:R-:W-:Y:S02]  /*1090*/  LEA.HI.X.SX32 R20, R5, R16, 0x1, P4 ;  /* 0x0000001005147211 */ /* 0x000fe400020f0eff */
[----:B------:R-:W-:-:S04]  /*10a0*/  LEA R14, P4, R15, UR8, 0x2 ;  /* 0x000000080f0e7c11 */ /* 0x000fc8000f8810ff */
[----:B------:R-:W-:-:S06]  /*10b0*/  LEA.HI.X R15, R15, UR9, R20, 0x2, P4 ;  /* 0x000000090f0f7c11 */ /* 0x000fcc000a0f1414 */
[----:B------:R-:W2:Y:S04]  /*10c0*/  LDG.E R15, desc[UR6][R14.64+0x8] ;  /* 0x000008060e0f7981 */ /* 0x000ea8000c1e1900 */
[----:B--2---:R2:W-:Y:S04]  /*10d0*/  STG.E desc[UR6][R10.64+0x8], R15 ;  /* 0x0000080f0a007986 */ /* 0x0045e8000c101906 */
[----:B------:R-:W3:Y:S02]  /*10e0*/  LDG.E R5, desc[UR6][R2.64] ;  /* 0x0000000602057981 */ /* 0x000ee4000c1e1900 */
[----:B---3--:R-:W-:-:S05]  /*10f0*/  IMAD R5, R5, UR5, RZ ;  /* 0x0000000505057c24 */ /* 0x008fca000f8e02ff */
[----:B-1----:R-:W-:-:S04]  /*1100*/  IADD3 R13, P4, PT, R4, R5, RZ ;  /* 0x00000005040d7210 */ /* 0x002fc80007f9e0ff */
[----:B------:R-:W-:Y:S02]  /*1110*/  LEA.HI.X.SX32 R16, R5, R16, 0x1, P4 ;  /* 0x0000001005107211 */ /* 0x000fe400020f0eff */
[----:B------:R-:W-:-:S04]  /*1120*/  LEA R12, P4, R13, UR8, 0x2 ;  /* 0x000000080d0c7c11 */ /* 0x000fc8000f8810ff */
[----:B------:R-:W-:-:S06]  /*1130*/  LEA.HI.X R13, R13, UR9, R16, 0x2, P4 ;  /* 0x000000090d0d7c11 */ /* 0x000fcc000a0f1410 */
[----:B------:R-:W3:Y:S01]  /*1140*/  LDG.E R13, desc[UR6][R12.64+0xc] ;  /* 0x00000c060c0d7981 */ /* 0x000ee2000c1e1900 */
[----:B------:R-:W-:-:S03]  /*1150*/  VIADD R4, R4, 0x4 ;  /* 0x0000000404047836 */ /* 0x000fc60000000000 */
[----:B---3--:R2:W-:Y:S04]  /*1160*/  STG.E desc[UR6][R10.64+0xc], R13 ;  /* 0x00000c0d0a007986 */ /* 0x0085e8000c101906 */
.L_x_4:
[----:B------:R-:W-:Y:S05]  /*1170*/  @!P3 BRA `(.L_x_2) ;  /* 0x00000000007cb947 */ /* 0x000fea0003800000 */
[----:B------:R-:W3:Y:S01]  /*1180*/  LDG.E R5, desc[UR6][R2.64] ;  /* 0x0000000602057981 */ /* 0x000ee2000c1e1900 */
[----:B0-2---:R-:W0:Y:S08]  /*1190*/  LDC.64 R12, c[0x0][0x380] ;  /* 0x0000e000ff0c7b82 */ /* 0x005e300000000a00 */
[----:B------:R-:W1:Y:S01]  /*11a0*/  LDC.64 R10, c[0x0][0x388] ;  /* 0x0000e200ff0a7b82 */ /* 0x000e620000000a00 */
[----:B---3--:R-:W-:-:S04]  /*11b0*/  IMAD R5, R5, UR5, R4 ;  /* 0x0000000505057c24 */ /* 0x008fc8000f8e0204 */
[----:B0-----:R-:W-:-:S06]  /*11c0*/  IMAD.WIDE R12, R5, 0x4, R12 ;  /* 0x00000004050c7825 */ /* 0x001fcc00078e020c */
[----:B------:R-:W2:Y:S01]  /*11d0*/  LDG.E R13, desc[UR6][R12.64] ;  /* 0x000000060c0d7981 */ /* 0x000ea2000c1e1900 */
[----:B------:R-:W-:Y:S01]  /*11e0*/  ISETP.NE.AND P3, PT, R7, 0x1, PT ;  /* 0x000000010700780c */ /* 0x000fe20003f65270 */
[----:B------:R-:W-:-:S04]  /*11f0*/  IMAD.IADD R9, R9, 0x1, R4 ;  /* 0x0000000109097824 */ /* 0x000fc800078e0204 */
[----:B-1----:R-:W-:-:S05]  /*1200*/  IMAD.WIDE R10, R9, 0x4, R10 ;  /* 0x00000004090a7825 */ /* 0x002fca00078e020a */
[----:B--2---:R1:W-:Y:S03]  /*1210*/  STG.E desc[UR6][R10.64], R13 ;  /* 0x0000000d0a007986 */ /* 0x0043e6000c101906 */
[----:B------:R-:W-:Y:S05]  /*1220*/  @!P3 BRA `(.L_x_2) ;  /* 0x000000000050b947 */ /* 0x000fea0003800000 */
[----:B------:R-:W2:Y:S01]  /*1230*/  LDG.E R5, desc[UR6][R2.64] ;  /* 0x0000000602057981 */ /* 0x000ea2000c1e1900 */
[----:B------:R-:W0:Y:S01]  /*1240*/  LDCU.64 UR8, c[0x0][0x380] ;  /* 0x00007000ff0877ac */ /* 0x000e220008000a00 */
[----:B------:R-:W-:Y:S01]  /*1250*/  SHF.R.S32.HI R16, RZ, 0x1f, R4 ;  /* 0x0000001fff107819 */ /* 0x000fe20000011404 */
[----:B--2---:R-:W-:-:S05]  /*1260*/  IMAD R5, R5, UR5, RZ ;  /* 0x0000000505057c24 */ /* 0x004fca000f8e02ff */
[----:B------:R-:W-:-:S04]  /*1270*/  IADD3 R9, P3, PT, R5, R4, RZ ;  /* 0x0000000405097210 */ /* 0x000fc80007f7e0ff */
[----:B------:R-:W-:Y:S02]  /*1280*/  LEA.HI.X.SX32 R14, R5, R16, 0x1, P3 ;  /* 0x00000010050e7211 */ /* 0x000fe400018f0eff */
[----:B0-----:R-:W-:-:S04]  /*1290*/  LEA R12, P3, R9, UR8, 0x2 ;  /* 0x00000008090c7c11 */ /* 0x001fc8000f8610ff */
[----:B-1----:R-:W-:-:S06]  /*12a0*/  LEA.HI.X R13, R9, UR9, R14, 0x2, P3 ;  /* 0x00000009090d7c11 */ /* 0x002fcc00098f140e */
[----:B------:R-:W2:Y:S01]  /*12b0*/  LDG.E R13, desc[UR6][R12.64+0x4] ;  /* 0x000004060c0d7981 */ /* 0x000ea2000c1e1900 */
[----:B------:R-:W-:-:S03]  /*12c0*/  ISETP.NE.AND P3, PT, R7, 0x2, PT ;  /* 0x000000020700780c */ /* 0x000fc60003f65270 */
[----:B--2---:R3:W-:Y:S10]  /*12d0*/  STG.E desc[UR6][R10.64+0x4], R13 ;  /* 0x0000040d0a007986 */ /* 0x0047f4000c101906 */
[----:B------:R-:W-:Y:S05]  /*12e0*/  @!P3 BRA `(.L_x_2) ;  /* 0x000000000020b947 */ /* 0x000fea0003800000 */
[----:B------:R-:W2:Y:S02]  /*12f0*/  LDG.E R2, desc[UR6][R2.64] ;  /* 0x0000000602027981 */ /* 0x000ea4000c1e1900 */
[----:B--2---:R-:W-:-:S05]  /*1300*/  IMAD R5, R2, UR5, RZ ;  /* 0x0000000502057c24 */ /* 0x004fca000f8e02ff */
[----:B------:R-:W-:-:S04]  /*1310*/  IADD3 R9, P3, PT, R5, R4, RZ ;  /* 0x0000000405097210 */ /* 0x000fc80007f7e0ff */
[----:B------:R-:W-:Y:S02]  /*1320*/  LEA.HI.X.SX32 R12, R5, R16, 0x1, P3 ;  /* 0x00000010050c7211 */ /* 0x000fe400018f0eff */
[----:B------:R-:W-:-:S04]  /*1330*/  LEA R4, P3, R9, UR8, 0x2 ;  /* 0x0000000809047c11 */ /* 0x000fc8000f8610ff */
[----:B------:R-:W-:-:S06]  /*1340*/  LEA.HI.X R5, R9, UR9, R12, 0x2, P3 ;  /* 0x0000000909057c11 */ /* 0x000fcc00098f140c */
[----:B------:R-:W2:Y:S04]  /*1350*/  LDG.E R5, desc[UR6][R4.64+0x8] ;  /* 0x0000080604057981 */ /* 0x000ea8000c1e1900 */
[----:B--2---:R4:W-:Y:S02]  /*1360*/  STG.E desc[UR6][R10.64+0x8], R5 ;  /* 0x000008050a007986 */ /* 0x0049e4000c101906 */
.L_x_2:
[----:B------:R-:W-:Y:S05]  /*1370*/  BRA.U UP0, `(.L_x_5) ;  /* 0xffffffed00747547 */ /* 0x000fea000b83ffff */
[----:B------:R-:W-:Y:S05]  /*1380*/  EXIT ;  /* 0x000000000000794d */ /* 0x000fea0003800000 */
.L_x_6:
[----:B------:R-:W-:-:S00]  /*1390*/  BRA `(.L_x_6) ;  /* 0xfffffffc00fc7947 */ /* 0x000fc0000383ffff */
[----:B------:R-:W-:-:S00]  /*13a0*/  NOP ;  /* 0x0000000000007918 */ /* 0x000fc00000000000 */
        /* <DEDUP_REMOVED lines=13> */
.L_x_87:


//--------------------- .text._Z10radix_sortPiS_S_S_iii --------------------------
	.section	.text._Z10radix_sortPiS_S_S_iii,"ax",@progbits
	.align	128
        .global         _Z10radix_sortPiS_S_S_iii
        .type           _Z10radix_sortPiS_S_S_iii,@function
        .size           _Z10radix_sortPiS_S_S_iii,(.L_x_88 - _Z10radix_sortPiS_S_S_iii)
        .other          _Z10radix_sortPiS_S_S_iii,@"STO_CUDA_ENTRY STV_DEFAULT"
_Z10radix_sortPiS_S_S_iii:
.text._Z10radix_sortPiS_S_S_iii:
[----:B------:R-:W-:Y:S01]  /*0000*/  LDC R1, c[0x0][0x37c] ;  /* 0x0000df00ff017b82 */ /* 0x000fe20000000800 */
[----:B------:R-:W0:Y:S07]  /*0010*/  S2R R6, SR_TID.X ;  /* 0x0000000000067919 */ /* 0x000e2e0000002100 */
[----:B------:R-:W0:Y:S01]  /*0020*/  S2UR UR4, SR_CTAID.X ;  /* 0x00000000000479c3 */ /* 0x000e220000002500 */
[----:B------:R-:W1:Y:S01]  /*0030*/  LDCU.64 UR8, c[0x0][0x358] ;  /* 0x00006b00ff0877ac */ /* 0x000e620008000a00 */
[----:B------:R-:W2:Y:S06]  /*0040*/  LDCU.64 UR6, c[0x0][0x390] ;  /* 0x00007200ff0677ac */ /* 0x000eac0008000a00 */
[----:B------:R-:W0:Y:S08]  /*0050*/  LDC R3, c[0x0][0x360] ;  /* 0x0000d800ff037b82 */ /* 0x000e300000000800 */
[----:B------:R-:W3:Y:S08]  /*0060*/  LDC R11, c[0x0][0x3a8] ;  /* 0x0000ea00ff0b7b82 */ /* 0x000ef00000000800 */
[----:B------:R-:W4:Y:S01]  /*0070*/  LDC.64 R8, c[0x0][0x388] ;  /* 0x0000e200ff087b82 */ /* 0x000f220000000a00 */
[----:B0-----:R-:W-:-:S07]  /*0080*/  IMAD R6, R3, UR4, R6 ;  /* 0x0000000403067c24 */ /* 0x001fce000f8e0206 */
[----:B------:R-:W0:Y:S01]  /*0090*/  LDC R0, c[0x0][0x3a4] ;  /* 0x0000e900ff007b82 */ /* 0x000e220000000800 */
[----:B------:R-:W2:Y:S01]  /*00a0*/  LDCU.64 UR4, c[0x0][0x3a0] ;  /* 0x00007400ff0477ac */ /* 0x000ea20008000a00 */
[----:B------:R-:W-:Y:S02]  /*00b0*/  SHF.L.U32 R3, R6, 0x1, RZ ;  /* 0x0000000106037819 */ /* 0x000fe400000006ff */
[----:B---3--:R-:W-:-:S04]  /*00c0*/  SHF.L.U32 R11, R11, 0x1, RZ ;  /* 0x000000010b0b7819 */ /* 0x008fc800000006ff */
[----:B------:R-:W3:Y:S01]  /*00d0*/  LDC.64 R4, c[0x0][0x380] ;  /* 0x0000e000ff047b82 */ /* 0x000ee20000000a00 */
[----:B----4-:R-:W-:-:S04]  /*00e0*/  IMAD.WIDE R10, R11, 0x4, R8 ;  /* 0x000000040b0a7825 */ /* 0x010fc800078e0208 */
[----:B------:R-:W-:Y:S02]  /*00f0*/  IMAD.WIDE R8, R3, 0x4, R8 ;  /* 0x0000000403087825 */ /* 0x000fe400078e0208 */
[----:B-1----:R-:W4:Y:S01]  /*0100*/  LDG.E R11, desc[UR8][R10.64] ;  /* 0x000000080a0b7981 */ /* 0x002f22000c1e1900 */
[----:B------:R-:W1:Y:S03]  /*0110*/  LDC.64 R2, c[0x0][0x398] ;  /* 0x0000e600ff027b82 */ /* 0x000e660000000a00 */
[----:B------:R-:W4:Y:S04]  /*0120*/  LDG.E R12, desc[UR8][R8.64+0x4] ;  /* 0x00000408080c7981 */ /* 0x000f28000c1e1900 */
[----:B------:R0:W5:Y:S01]  /*0130*/  LDG.E R7, desc[UR8][R8.64] ;  /* 0x0000000808077981 */ /* 0x000162000c1e1900 */
[----:B--2---:R-:W-:Y:S01]  /*0140*/  UIADD3 UR6, UP0, UPT, UR6, 0x8, URZ ;  /* 0x0000000806067890 */ /* 0x004fe2000ff1e0ff */
[----:B------:R-:W-:Y:S01]  /*0150*/  SHF.L.U32 R6, R6, 0x6, RZ ;  /* 0x0000000606067819 */ /* 0x000fe200000006ff */
[----:B------:R-:W-:-:S02]  /*0160*/  UIADD3 UR5, UPT, UPT, UR5, -UR4, URZ ;  /* 0x8000000405057290 */ /* 0x000fc4000fffe0ff */
[----:B------:R-:W-:Y:S01]  /*0170*/  UIADD3.X UR7, UPT, UPT, URZ, UR7, URZ, UP0, !UPT ;  /* 0x00000007ff077290 */ /* 0x000fe200087fe4ff */
[----:B------:R-:W-:Y:S01]  /*0180*/  UMOV UR4, URZ ;  /* 0x000000ff00047c82 */ /* 0x000fe20008000000 */
[----:B01-34-:R-:W-:-:S10]  /*0190*/  IADD3 R11, PT, PT, R12, R11, RZ ;  /* 0x0000000b0c0b7210 */ /* 0x01bfd40007ffe0ff */
.L_x_19:
[----:B01----:R-:W-:Y:S02]  /*01a0*/  MOV R8, UR6 ;  /* 0x0000000600087c02 */ /* 0x003fe40008000f00 */
[----:B------:R-:W-:-:S03]  /*01b0*/  MOV R9, UR7 ;  /* 0x0000000700097c02 */ /* 0x000fc60008000f00 */
[----:B------:R-:W-:-:S05]  /*01c0*/  IMAD.WIDE R8, R6, 0x4, R8 ;  /* 0x0000000406087825 */ /* 0x000fca00078e0208 */
[----:B------:R-:W2:Y:S02]  /*01d0*/  LDG.E R15, desc[UR8][R8.64+-0x8] ;  /* 0xfffff808080f7981 */ /* 0x000ea4000c1e1900 */
[----:B--2---:R-:W-:-:S04]  /*01e0*/  IMAD R13, R15, R0, UR5 ;  /* 0x000000050f0d7e24 */ /* 0x004fc8000f8e0200 */
[----:B------:R-:W-:-:S06]  /*01f0*/  IMAD.WIDE R12, R13, 0x4, R4 ;  /* 0x000000040d0c7825 */ /* 0x000fcc00078e0204 */
[----:B------:R-:W2:Y:S01]  /*0200*/  LDG.E R12, desc[UR8][R12.64] ;  /* 0x000000080c0c7981 */ /* 0x000ea2000c1e1900 */
[----:B------:R-:W-:Y:S01]  /*0210*/  UIADD3 UR4, UPT, UPT, UR4, 0x4, URZ ;  /* 0x0000000404047890 */ /* 0x000fe2000fffe0ff */
[----:B------:R-:W-:Y:S03]  /*0220*/  BSSY.RECONVERGENT B0, `(.L_x_7) ;  /* 0x000000d000007945 */ /* 0x000fe60003800200 */
[----:B------:R-:W-:Y:S01]  /*0230*/  UISETP.NE.AND UP0, UPT, UR4, 0x40, UPT ;  /* 0x000000400400788c */ /* 0x000fe2000bf05270 */
[----:B--2---:R-:W-:-:S13]  /*0240*/  ISETP.NE.AND P0, PT, R12, 0x1, PT ;  /* 0x000000010c00780c */ /* 0x004fda0003f05270 */
[----:B------:R-:W-:Y:S05]  /*0250*/  @!P0 BRA `(.L_x_8) ;  /* 0x0000000000188947 */ /* 0x000fea0003800000 */
[----:B------:R-:W-:-:S13]  /*0260*/  ISETP.NE.AND P0, PT, R12, RZ, PT ;  /* 0x000000ff0c00720c */ /* 0x000fda0003f05270 */
[----:B------:R-:W-:Y:S05]  /*0270*/  @P0 BRA `(.L_x_9) ;  /* 0x00000000001c0947 */ /* 0x000fea0003800000 */
[C---:B-----5:R-:W-:Y:S01]  /*0280*/  IMAD.WIDE R12, R7.reuse, 0x4, R2 ;  /* 0x00000004070c7825 */ /* 0x060fe200078e0202 */
[----:B------:R-:W-:-:S04]  /*0290*/  IADD3 R7, PT, PT, R7, 0x1, RZ ;  /* 0x0000000107077810 */ /* 0x000fc80007ffe0ff */
[----:B------:R0:W-:Y:S01]  /*02a0*/  STG.E desc[UR8][R12.64], R15 ;  /* 0x0000000f0c007986 */ /* 0x0001e2000c101908 */
[----:B------:R-:W-:Y:S05]  /*02b0*/  BRA `(.L_x_9) ;  /* 0x00000000000c7947 */ /* 0x000fea0003800000 */
.L_x_8:
[C---:B------:R-:W-:Y:S01]  /*02c0*/  IMAD.WIDE R12, R11.reuse, 0x4, R2 ;  /* 0x000000040b0c7825 */ /* 0x040fe200078e0202 */
[----:B------:R-:W-:-:S04]  /*02d0*/  IADD3 R11, PT, PT, R11, 0x1, RZ ;  /* 0x000000010b0b7810 */ /* 0x000fc80007ffe0ff */
[----:B------:R1:W-:Y:S03]  /*02e0*/  STG.E desc[UR8][R12.64], R15 ;  /* 0x0000000f0c007986 */ /* 0x0003e6000c101908 */
.L_x_9:
[----:B------:R-:W-:Y:S05]  /*02f0*/  BSYNC.RECONVERGENT B0 ;  /* 0x0000000000007941 */ /* 0x000fea0003800200 */
.L_x_7:
[----:B01----:R-:W2:Y:S02]  /*0300*/  LDG.E R15, desc[UR8][R8.64+-0x4] ;  /* 0xfffffc08080f7981 */ /* 0x003ea4000c1e1900 */
[----:B--2---:R-:W-:-:S04]  /*0310*/  IMAD R13, R15, R0, UR5 ;  /* 0x000000050f0d7e24 */ /* 0x004fc8000f8e0200 */
[----:B------:R-:W-:-:S06]  /*0320*/  IMAD.WIDE R12, R13, 0x4, R4 ;  /* 0x000000040d0c7825 */ /* 0x000fcc00078e0204 */
[----:B------:R-:W2:Y:S01]  /*0330*/  LDG.E R12, desc[UR8][R12.64] ;  /* 0x000000080c0c7981 */ /* 0x000ea2000c1e1900 */
[----:B------:R-:W-:Y:S01]  /*0340*/  BSSY.RECONVERGENT B0, `(.L_x_10) ;  /* 0x000000c000007945 */ /* 0x000fe20003800200 */
[----:B--2---:R-:W-:-:S13]  /*0350*/  ISETP.NE.AND P0, PT, R12, RZ, PT ;  /* 0x000000ff0c00720c */ /* 0x004fda0003f05270 */
[----:B------:R-:W-:Y:S05]  /*0360*/  @!P0 BRA `(.L_x_11) ;  /* 0x0000000000188947 */ /* 0x000fea0003800000 */
[----:B------:R-:W-:-:S13]  /*0370*/  ISETP.NE.AND P0, PT, R12, 0x1, PT ;  /* 0x000000010c00780c */ /* 0x000fda0003f05270 */
[----:B------:R-:W-:Y:S05]  /*0380*/  @P0 BRA `(.L_x_12) ;  /* 0x00000000001c0947 */ /* 0x000fea0003800000 */
[C---:B------:R-:W-:Y:S01]  /*0390*/  IMAD.WIDE R12, R11.reuse, 0x4, R2 ;  /* 0x000000040b0c7825 */ /* 0x040fe200078e0202 */
[----:B------:R-:W-:-:S04]  /*03a0*/  IADD3 R11, PT, PT, R11, 0x1, RZ ;  /* 0x000000010b0b7810 */ /* 0x000fc80007ffe0ff */
[----:B------:R1:W-:Y:S01]  /*03b0*/  STG.E desc[UR8][R12.64], R15 ;  /* 0x0000000f0c007986 */ /* 0x0003e2000c101908 */
[----:B------:R-:W-:Y:S05]  /*03c0*/  BRA `(.L_x_12) ;  /* 0x00000000000c7947 */ /* 0x000fea0003800000 */
.L_x_11:
[C---:B-----5:R-:W-:Y:S01]  /*03d0*/  IMAD.WIDE R12, R7.reuse, 0x4, R2 ;  /* 0x00000004070c7825 */ /* 0x060fe200078e0202 */
[----:B------:R-:W-:-:S04]  /*03e0*/  IADD3 R7, PT, PT, R7, 0x1, RZ ;  /* 0x0000000107077810 */ /* 0x000fc80007ffe0ff */
[----:B------:R0:W-:Y:S03]  /*03f0*/  STG.E desc[UR8][R12.64], R15 ;  /* 0x0000000f0c007986 */ /* 0x0001e6000c101908 */
.L_x_12:
[----:B------:R-:W-:Y:S05]  /*0400*/  BSYNC.RECONVERGENT B0 ;  /* 0x0000000000007941 */ /* 0x000fea0003800200 */
.L_x_10:
        /* <DEDUP_REMOVED lines=13> */
.L_x_14:
[C---:B-----5:R-:W-:Y:S01]  /*04e0*/  IMAD.WIDE R12, R7.reuse, 0x4, R2 ;  /* 0x00000004070c7825 */ /* 0x060fe200078e0202 */
[----:B------:R-:W-:-:S04]  /*04f0*/  IADD3 R7, PT, PT, R7, 0x1, RZ ;  /* 0x0000000107077810 */ /* 0x000fc80007ffe0ff */
[----:B------:R0:W-:Y:S03]  /*0500*/  STG.E desc[UR8][R12.64], R15 ;  /* 0x0000000f0c007986 */ /* 0x0001e6000c101908 */
.L_x_15:
[----:B------:R-:W-:Y:S05]  /*0510*/  BSYNC.RECONVERGENT B0 ;  /* 0x0000000000007941 */ /* 0x000fea0003800200 */
.L_x_13:
        /* <DEDUP_REMOVED lines=13> */
.L_x_17:
[C---:B-----5:R-:W-:Y:S01]  /*05f0*/  IMAD.WIDE R8, R7.reuse, 0x4, R2 ;  /* 0x0000000407087825 */ /* 0x060fe200078e0202 */
[----:B------:R-:W-:-:S04]  /*0600*/  IADD3 R7, PT, PT, R7, 0x1, RZ ;  /* 0x0000000107077810 */ /* 0x000fc80007ffe0ff */
[----:B------:R0:W-:Y:S03]  /*0610*/  STG.E desc[UR8][R8.64], R15 ;  /* 0x0000000f08007986 */ /* 0x0001e6000c101908 */
.L_x_18:
[----:B------:R-:W-:Y:S05]  /*0620*/  BSYNC.RECONVERGENT B0 ;  /* 0x0000000000007941 */ /* 0x000fea0003800200 */
.L_x_16:
[----:B------:R-:W-:Y:S01]  /*0630*/  IADD3 R6, PT, PT, R6, 0x4, RZ ;  /* 0x0000000406067810 */ /* 0x000fe20007ffe0ff */
[----:B------:R-:W-:Y:S06]  /*0640*/  BRA.U UP0, `(.L_x_19) ;  /* 0xfffffff900d47547 */ /* 0x000fec000b83ffff */
[----:B------:R-:W-:Y:S05]  /*0650*/  EXIT ;  /* 0x000000000000794d */ /* 0x000fea0003800000 */
.L_x_20:
        /* <DEDUP_REMOVED lines=10> */
.L_x_88:


//--------------------- .text._Z18initialize_sortingPiS_S_iii --------------------------
	.section	.text._Z18initialize_sortingPiS_S_iii,"ax",@progbits
	.align	128
        .global         _Z18initialize_sortingPiS_S_iii
        .type           _Z18initialize_sortingPiS_S_iii,@function
        .size           _Z18initialize_sortingPiS_S_iii,(.L_x_89 - _Z18initialize_sortingPiS_S_iii)
        .other          _Z18initialize_sortingPiS_S_iii,@"STO_CUDA_ENTRY STV_DEFAULT"
_Z18initialize_sortingPiS_S_iii:
.text._Z18initialize_sortingPiS_S_iii:
[----:B------:R-:W-:Y:S01]  /*0000*/  LDC R1, c[0x0][0x37c] ;  /* 0x0000df00ff017b82 */ /* 0x000fe20000000800 */
[----:B------:R-:W0:Y:S07]  /*0010*/  S2R R0, SR_TID.X ;  /* 0x0000000000007919 */ /* 0x000e2e0000002100 */
[----:B------:R-:W0:Y:S01]  /*0020*/  S2UR UR4, SR_CTAID.X ;  /* 0x00000000000479c3 */ /* 0x000e220000002500 */
[----:B------:R-:W1:Y:S07]  /*0030*/  LDCU.64 UR6, c[0x0][0x358] ;  /* 0x00006b00ff0677ac */ /* 0x000e6e0008000a00 */
[----:B------:R-:W0:Y:S08]  /*0040*/  LDC R3, c[0x0][0x360] ;  /* 0x0000d800ff037b82 */ /* 0x000e300000000800 */
[----:B------:R-:W2:Y:S08]  /*0050*/  LDC R15, c[0x0][0x3a0] ;  /* 0x0000e800ff0f7b82 */ /* 0x000eb00000000800 */
[----:B------:R-:W3:Y:S01]  /*0060*/  LDC.64 R12, c[0x0][0x388] ;  /* 0x0000e200ff0c7b82 */ /* 0x000ee20000000a00 */
[----:B0-----:R-:W-:-:S07]  /*0070*/  IMAD R0, R3, UR4, R0 ;  /* 0x0000000403007c24 */ /* 0x001fce000f8e0200 */
[----:B------:R-:W0:Y:S01]  /*0080*/  LDC.64 R16, c[0x0][0x398] ;  /* 0x0000e600ff107b82 */ /* 0x000e220000000a00 */
[----:B------:R-:W-:Y:S02]  /*0090*/  SHF.L.U32 R3, R0, 0x1, RZ ;  /* 0x0000000100037819 */ /* 0x000fe400000006ff */
[----:B--2---:R-:W-:-:S05]  /*00a0*/  SHF.L.U32 R15, R15, 0x1, RZ ;  /* 0x000000010f0f7819 */ /* 0x004fca00000006ff */
[----:B------:R-:W2:Y:S01]  /*00b0*/  LDC R6, c[0x0][0x39c] ;  /* 0x0000e700ff067b82 */ /* 0x000ea20000000800 */
[----:B---3--:R-:W-:-:S07]  /*00c0*/  IMAD.WIDE R14, R15, 0x4, R12 ;  /* 0x000000040f0e7825 */ /* 0x008fce00078e020c */
[----:B------:R-:W3:Y:S01]  /*00d0*/  LDC.64 R4, c[0x0][0x390] ;  /* 0x0000e400ff047b82 */ /* 0x000ee20000000a00 */
[----:B------:R-:W-:Y:S01]  /*00e0*/  IMAD.WIDE R12, R3, 0x4, R12 ;  /* 0x00000004030c7825 */ /* 0x000fe200078e020c */
[----:B-1----:R-:W4:Y:S06]  /*00f0*/  LDG.E R14, desc[UR6][R14.64] ;  /* 0x000000060e0e7981 */ /* 0x002f2c000c1e1900 */
[----:B------:R-:W1:Y:S01]  /*0100*/  LDC.64 R2, c[0x0][0x380] ;  /* 0x0000e000ff027b82 */ /* 0x000e620000000a00 */
[----:B------:R-:W4:Y:S04]  /*0110*/  LDG.E R9, desc[UR6][R12.64+0x4] ;  /* 0x000004060c097981 */ /* 0x000f28000c1e1900 */
[----:B------:R0:W5:Y:S01]  /*0120*/  LDG.E R11, desc[UR6][R12.64] ;  /* 0x000000060c0b7981 */ /* 0x000162000c1e1900 */
[----:B------:R-:W-:Y:S01]  /*0130*/  IMAD.SHL.U32 R0, R0, 0x40, RZ ;  /* 0x0000004000007824 */ /* 0x000fe200078e00ff */
[----:B------:R-:W-:-:S03]  /*0140*/  UMOV UR4, 0x7 ;  /* 0x0000000700047882 */ /* 0x000fc60000000000 */
[C---:B0-----:R-:W-:Y:S02]  /*0150*/  IMAD R7, R0.reuse, R17, R17 ;  /* 0x0000001100077224 */ /* 0x041fe400078e0211 */
[----:B------:R-:W-:-:S03]  /*0160*/  VIADD R0, R0, 0x3 ;  /* 0x0000000300007836 */ /* 0x000fc60000000000 */
[----:B------:R-:W-:Y:S02]  /*0170*/  IADD3 R7, PT, PT, R7, -R16, RZ ;  /* 0x8000001007077210 */ /* 0x000fe40007ffe0ff */
[----:B-1234-:R-:W-:-:S07]  /*0180*/  IADD3 R9, PT, PT, R9, R14, RZ ;  /* 0x0000000e09097210 */ /* 0x01efce0007ffe0ff */
.L_x_45:
[----:B01----:R-:W-:-:S05]  /*0190*/  IMAD.WIDE R14, R7, 0x4, R2 ;  /* 0x00000004070e7825 */ /* 0x003fca00078e0202 */
[----:B--23--:R-:W2:Y:S01]  /*01a0*/  LDG.E R8, desc[UR6][R14.64] ;  /* 0x000000060e087981 */ /* 0x00cea2000c1e1900 */
[----:B------:R-:W-:Y:S01]  /*01b0*/  UIADD3 UR4, UPT, UPT, UR4, 0x8, URZ ;  /* 0x0000000804047890 */ /* 0x000fe2000fffe0ff */
[----:B------:R-:W-:Y:S01]  /*01c0*/  BSSY.RECONVERGENT B0, `(.L_x_21) ;  /* 0x000000e000007945 */ /* 0x000fe20003800200 */
[----:B------:R-:W-:Y:S02]  /*01d0*/  IADD3 R17, PT, PT, R0, -0x3, RZ ;  /* 0xfffffffd00117810 */ /* 0x000fe40007ffe0ff */
        /* <DEDUP_REMOVED lines=9> */
.L_x_22:
[----:B------:R-:W-:-:S04]  /*0270*/  IMAD.WIDE R12, R9, 0x4, R4 ;  /* 0x00000004090c7825 */ /* 0x000fc800078e0204 */
[----:B------:R-:W-:Y:S01]  /*0280*/  VIADD R9, R9, 0x1 ;  /* 0x0000000109097836 */ /* 0x000fe20000000000 */
[----:B------:R1:W-:Y:S06]  /*0290*/  STG.E desc[UR6][R12.64], R17 ;  /* 0x000000110c007986 */ /* 0x0003ec000c101906 */
.L_x_23:
[----:B------:R-:W-:Y:S05]  /*02a0*/  BSYNC.RECONVERGENT B0 ;  /* 0x0000000000007941 */ /* 0x000fea0003800200 */
.L_x_21:
[----:B------:R-:W-:-:S05]  /*02b0*/  IMAD.WIDE R14, R6, 0x4, R14 ;  /* 0x00000004060e7825 */ /* 0x000fca00078e020e */
[----:B------:R-:W2:Y:S01]  /*02c0*/  LDG.E R8, desc[UR6][R14.64] ;  /* 0x000000060e087981 */ /* 0x000ea2000c1e1900 */
[----:B------:R-:W-:Y:S01]  /*02d0*/  BSSY.RECONVERGENT B0, `(.L_x_24) ;  /* 0x000000d000007945 */ /* 0x000fe20003800200 */
[----:B01----:R-:W-:Y:S02]  /*02e0*/  IADD3 R17, PT, PT, R0, -0x2, RZ ;  /* 0xfffffffe00117810 */ /* 0x003fe40007ffe0ff */
        /* <DEDUP_REMOVED lines=8> */
.L_x_25:
[----:B-----5:R-:W-:-:S04]  /*0370*/  IMAD.WIDE R12, R11, 0x4, R4 ;  /* 0x000000040b0c7825 */ /* 0x020fc800078e0204 */
[----:B------:R-:W-:Y:S01]  /*0380*/  VIADD R11, R11, 0x1 ;  /* 0x000000010b0b7836 */ /* 0x000fe20000000000 */
[----:B------:R0:W-:Y:S06]  /*0390*/  STG.E desc[UR6][R12.64], R17 ;  /* 0x000000110c007986 */ /* 0x0001ec000c101906 */
.L_x_26:
[----:B------:R-:W-:Y:S05]  /*03a0*/  BSYNC.RECONVERGENT B0 ;  /* 0x0000000000007941 */ /* 0x000fea0003800200 */
.L_x_24:
        /* <DEDUP_REMOVED lines=12> */
.L_x_28:
[----:B-----5:R-:W-:-:S04]  /*0470*/  IMAD.WIDE R12, R11, 0x4, R4 ;  /* 0x000000040b0c7825 */ /* 0x020fc800078e0204 */
[----:B------:R-:W-:Y:S01]  /*0480*/  VIADD R11, R11, 0x1 ;  /* 0x000000010b0b7836 */ /* 0x000fe20000000000 */
[----:B------:R0:W-:Y:S06]  /*0490*/  STG.E desc[UR6][R12.64], R17 ;  /* 0x000000110c007986 */ /* 0x0001ec000c101906 */
.L_x_29:
[----:B------:R-:W-:Y:S05]  /*04a0*/  BSYNC.RECONVERGENT B0 ;  /* 0x0000000000007941 */ /* 0x000fea0003800200 */
.L_x_27:
[----:B------:R-:W-:-:S05]  /*04b0*/  IMAD.WIDE R14, R6, 0x4, R14 ;  /* 0x00000004060e7825 */ /* 0x000fca00078e020e */
[----:B------:R-:W2:Y:S01]  /*04c0*/  LDG.E R10, desc[UR6][R14.64] ;  /* 0x000000060e0a7981 */ /* 0x000ea2000c1e1900 */
[----:B------:R-:W-:Y:S01]  /*04d0*/  BSSY.RECONVERGENT B0, `(.L_x_30) ;  /* 0x000000d000007945 */ /* 0x000fe20003800200 */
[----:B------:R-:W-:Y:S02]  /*04e0*/  IADD3 R8, PT, PT, R0, 0x4, RZ ;  /* 0x0000000400087810 */ /* 0x000fe40007ffe0ff */
[----:B--2---:R-:W-:-:S13]  /*04f0*/  ISETP.NE.AND P0, PT, R10, RZ, PT ;  /* 0x000000ff0a00720c */ /* 0x004fda0003f05270 */
[----:B------:R-:W-:Y:S05]  /*0500*/  @!P0 BRA `(.L_x_31) ;  /* 0x0000000000188947 */ /* 0x000fea0003800000 */
[----:B------:R-:W-:-:S13]  /*0510*/  ISETP.NE.AND P0, PT, R10, 0x1, PT ;  /* 0x000000010a00780c */ /* 0x000fda0003f05270 */
[----:B------:R-:W-:Y:S05]  /*0520*/  @P0 BRA `(.L_x_32) ;  /* 0x00000000001c0947 */ /* 0x000fea0003800000 */
[C---:B01----:R-:W-:Y:S01]  /*0530*/  IMAD.WIDE R12, R9.reuse, 0x4, R4 ;  /* 0x00000004090c7825 */ /* 0x043fe200078e0204 */
[----:B------:R-:W-:-:S04]  /*0540*/  IADD3 R9, PT, PT, R9, 0x1, RZ ;  /* 0x0000000109097810 */ /* 0x000fc80007ffe0ff */
[----:B------:R2:W-:Y:S01]  /*0550*/  STG.E desc[UR6][R12.64], R0 ;  /* 0x000000000c007986 */ /* 0x0005e2000c101906 */
[----:B------:R-:W-:Y:S05]  /*0560*/  BRA `(.L_x_32) ;  /* 0x00000000000c7947 */ /* 0x000fea0003800000 */
.L_x_31:
[----:B01---5:R-:W-:-:S04]  /*0570*/  IMAD.WIDE R12, R11, 0x4, R4 ;  /* 0x000000040b0c7825 */ /* 0x023fc800078e0204 */
[----:B------:R-:W-:Y:S01]  /*0580*/  VIADD R11, R11, 0x1 ;  /* 0x000000010b0b7836 */ /* 0x000fe20000000000 */
[----:B------:R0:W-:Y:S06]  /*0590*/  STG.E desc[UR6][R12.64], R0 ;  /* 0x000000000c007986 */ /* 0x0001ec000c101906 */
.L_x_32:
[----:B------:R-:W-:Y:S05]  /*05a0*/  BSYNC.RECONVERGENT B0 ;  /* 0x0000000000007941 */ /* 0x000fea0003800200 */
.L_x_30:
[----:B------:R-:W-:-:S05]  /*05b0*/  IMAD.WIDE R14, R6, 0x4, R14 ;  /* 0x00000004060e7825 */ /* 0x000fca00078e020e */
[----:B------:R-:W3:Y:S01]  /*05c0*/  LDG.E R10, desc[UR6][R14.64] ;  /* 0x000000060e0a7981 */ /* 0x000ee2000c1e1900 */
[----:B------:R-:W-:Y:S01]  /*05d0*/  BSSY.RECONVERGENT B0, `(.L_x_33) ;  /* 0x000000d000007945 */ /* 0x000fe20003800200 */
[----:B01----:R-:W-:Y:S02]  /*05e0*/  IADD3 R17, PT, PT, R0, 0x1, RZ ;  /* 0x0000000100117810 */ /* 0x003fe40007ffe0ff */
[----:B---3--:R-:W-:-:S13]  /*05f0*/  ISETP.NE.AND P0, PT, R10, RZ, PT ;  /* 0x000000ff0a00720c */ /* 0x008fda0003f05270 */
[----:B------:R-:W-:Y:S05]  /*0600*/  @!P0 BRA `(.L_x_34) ;  /* 0x0000000000188947 */ /* 0x000fea0003800000 */
[----:B------:R-:W-:-:S13]  /*0610*/  ISETP.NE.AND P0, PT, R10, 0x1, PT ;  /* 0x000000010a00780c */ /* 0x000fda0003f05270 */
[----:B------:R-:W-:Y:S05]  /*0620*/  @P0 BRA `(.L_x_35) ;  /* 0x00000000001c0947 */ /* 0x000fea0003800000 */
[C---:B--2---:R-:W-:Y:S01]  /*0630*/  IMAD.WIDE R12, R9.reuse, 0x4, R4 ;  /* 0x00000004090c7825 */ /* 0x044fe200078e0204 */
[----:B------:R-:W-:-:S04]  /*0640*/  IADD3 R9, PT, PT, R9, 0x1, RZ ;  /* 0x0000000109097810 */ /* 0x000fc80007ffe0ff */
[----:B------:R1:W-:Y:S01]  /*0650*/  STG.E desc[UR6][R12.64], R17 ;  /* 0x000000110c007986 */ /* 0x0003e2000c101906 */
[----:B------:R-:W-:Y:S05]  /*0660*/  BRA `(.L_x_35) ;  /* 0x00000000000c7947 */ /* 0x000fea0003800000 */
.L_x_34:
[----:B--2--5:R-:W-:-:S04]  /*0670*/  IMAD.WIDE R12, R11, 0x4, R4 ;  /* 0x000000040b0c7825 */ /* 0x024fc800078e0204 */
[----:B------:R-:W-:Y:S01]  /*0680*/  VIADD R11, R11, 0x1 ;  /* 0x000000010b0b7836 */ /* 0x000fe20000000000 */
[----:B------:R0:W-:Y:S06]  /*0690*/  STG.E desc[UR6][R12.64], R17 ;  /* 0x000000110c007986 */ /* 0x0001ec000c101906 */
.L_x_35:
[----:B------:R-:W-:Y:S05]  /*06a0*/  BSYNC.RECONVERGENT B0 ;  /* 0x0000000000007941 */ /* 0x000fea0003800200 */
.L_x_33:
        /* <DEDUP_REMOVED lines=12> */
.L_x_37:
[----:B--2--5:R-:W-:-:S04]  /*0770*/  IMAD.WIDE R12, R11, 0x4, R4 ;  /* 0x000000040b0c7825 */ /* 0x024fc800078e0204 */
[----:B------:R-:W-:Y:S01]  /*0780*/  VIADD R11, R11, 0x1 ;  /* 0x000000010b0b7836 */ /* 0x000fe20000000000 */
[----:B------:R1:W-:Y:S06]  /*0790*/  STG.E desc[UR6][R12.64], R17 ;  /* 0x000000110c007986 */ /* 0x0003ec000c101906 */
.L_x_38:
[----:B------:R-:W-:Y:S05]  /*07a0*/  BSYNC.RECONVERGENT B0 ;  /* 0x0000000000007941 */ /* 0x000fea0003800200 */
.L_x_36:
[----:B012---:R-:W-:-:S05]  /*07b0*/  IMAD.WIDE R12, R6, 0x4, R14 ;  /* 0x00000004060c7825 */ /* 0x007fca00078e020e */
[----:B------:R-:W2:Y:S01]  /*07c0*/  LDG.E R10, desc[UR6][R12.64] ;  /* 0x000000060c0a7981 */ /* 0x000ea2000c1e1900 */
[----:B------:R-:W-:Y:S01]  /*07d0*/  BSSY.RECONVERGENT B0, `(.L_x_39) ;  /* 0x000000d000007945 */ /* 0x000fe20003800200 */
[----:B------:R-:W-:Y:S02]  /*07e0*/  IADD3 R17, PT, PT, R0, 0x3, RZ ;  /* 0x0000000300117810 */ /* 0x000fe40007ffe0ff */
        /* <DEDUP_REMOVED lines=8> */
.L_x_40:
[C---:B-----5:R-:W-:Y:S01]  /*0870*/  IMAD.WIDE R14, R11.reuse, 0x4, R4 ;  /* 0x000000040b0e7825 */ /* 0x060fe200078e0204 */
[----:B------:R-:W-:-:S04]  /*0880*/  IADD3 R11, PT, PT, R11, 0x1, RZ ;  /* 0x000000010b0b7810 */ /* 0x000fc80007ffe0ff */
[----:B------:R0:W-:Y:S03]  /*0890*/  STG.E desc[UR6][R14.64], R17 ;  /* 0x000000110e007986 */ /* 0x0001e6000c101906 */
.L_x_41:
[----:B------:R-:W-:Y:S05]  /*08a0*/  BSYNC.RECONVERGENT B0 ;  /* 0x0000000000007941 */ /* 0x000fea0003800200 */
.L_x_39:
[----:B------:R-:W-:-:S06]  /*08b0*/  IMAD.WIDE R12, R6, 0x4, R12 ;  /* 0x00000004060c7825 */ /* 0x000fcc00078e020c */
[----:B------:R-:W2:Y:S01]  /*08c0*/  LDG.E R12, desc[UR6][R12.64] ;  /* 0x000000060c0c7981 */ /* 0x000ea2000c1e1900 */
[----:B------:R-:W-:Y:S01]  /*08d0*/  BSSY.RECONVERGENT B0, `(.L_x_42) ;  /* 0x000000c000007945 */ /* 0x000fe20003800200 */
[----:B--2---:R-:W-:-:S13]  /*08e0*/  ISETP.NE.AND P0, PT, R12, RZ, PT ;  /* 0x000000ff0c00720c */ /* 0x004fda0003f05270 */
[----:B------:R-:W-:Y:S05]  /*08f0*/  @!P0 BRA `(.L_x_43) ;  /* 0x0000000000188947 */ /* 0x000fea0003800000 */
[----:B------:R-:W-:-:S13]  /*0900*/  ISETP.NE.AND P0, PT, R12, 0x1, PT ;  /* 0x000000010c00780c */ /* 0x000fda0003f05270 */
[----:B------:R-:W-:Y:S05]  /*0910*/  @P0 BRA `(.L_x_44) ;  /* 0x00000000001c0947 */ /* 0x000fea0003800000 */
[----:B------:R-:W-:-:S04]  /*0920*/  IMAD.WIDE R12, R9, 0x4, R4 ;  /* 0x00000004090c7825 */ /* 0x000fc800078e0204 */
[----:B------:R-:W-:Y:S01]  /*0930*/  VIADD R9, R9, 0x1 ;  /* 0x0000000109097836 */ /* 0x000fe20000000000 */
[----:B------:R3:W-:Y:S01]  /*0940*/  STG.E desc[UR6][R12.64], R8 ;  /* 0x000000080c007986 */ /* 0x0007e2000c101906 */
[----:B------:R-:W-:Y:S05]  /*0950*/  BRA `(.L_x_44) ;  /* 0x00000000000c7947 */ /* 0x000fea0003800000 */
.L_x_43:
[C---:B-----5:R-:W-:Y:S01]  /*0960*/  IMAD.WIDE R12, R11.reuse, 0x4, R4 ;  /* 0x000000040b0c7825 */ /* 0x060fe200078e0204 */
[----:B------:R-:W-:-:S04]  /*0970*/  IADD3 R11, PT, PT, R11, 0x1, RZ ;  /* 0x000000010b0b7810 */ /* 0x000fc80007ffe0ff */
[----:B------:R2:W-:Y:S03]  /*0980*/  STG.E desc[UR6][R12.64], R8 ;  /* 0x000000080c007986 */ /* 0x0005e6000c101906 */
.L_x_44:
[----:B------:R-:W-:Y:S05]  /*0990*/  BSYNC.RECONVERGENT B0 ;  /* 0x0000000000007941 */ /* 0x000fea0003800200 */
.L_x_42:
[----:B------:R-:W-:Y:S02]  /*09a0*/  IADD3 R0, PT, PT, R0, 0x8, RZ ;  /* 0x0000000800007810 */ /* 0x000fe40007ffe0ff */
[----:B------:R-:W-:Y:S01]  /*09b0*/  LEA R7, R6, R7, 0x3 ;  /* 0x0000000706077211 */ /* 0x000fe200078e18ff */
[----:B------:R-:W-:Y:S06]  /*09c0*/  BRA.U UP0, `(.L_x_45) ;  /* 0xfffffff500f07547 */ /* 0x000fec000b83ffff */
[----:B------:R-:W-:Y:S05]  /*09d0*/  EXIT ;  /* 0x000000000000794d */ /* 0x000fea0003800000 */
.L_x_46:
        /* <DEDUP_REMOVED lines=10> */
.L_x_89:


//--------------------- .text._Z9lsd_countPiS_S_iii --------------------------
	.section	.text._Z9lsd_countPiS_S_iii,"ax",@progbits
	.align	128
        .global         _Z9lsd_countPiS_S_iii
        .type           _Z9lsd_countPiS_S_iii,@function
        .size           _Z9lsd_countPiS_S_iii,(.L_x_90 - _Z9lsd_countPiS_S_iii)
        .other          _Z9lsd_countPiS_S_iii,@"STO_CUDA_ENTRY STV_DEFAULT"
_Z9lsd_countPiS_S_iii:
.text._Z9lsd_countPiS_S_iii:
[----:B------:R-:W-:Y:S01]  /*0000*/  LDC R1, c[0x0][0x37c] ;  /* 0x0000df00ff017b82 */ /* 0x000fe20000000800 */
[----:B------:R-:W0:Y:S07]  /*0010*/  S2R R0, SR_TID.X ;  /* 0x0000000000007919 */ /* 0x000e2e0000002100 */
[----:B------:R-:W1:Y:S01]  /*0020*/  LDC.64 R8, c[0x0][0x390] ;  /* 0x0000e400ff087b82 */ /* 0x000e620000000a00 */
[----:B------:R-:W-:Y:S01]  /*0030*/  CS2R R12, SRZ ;  /* 0x00000000000c7805 */ /* 0x000fe2000001ff00 */
[----:B------:R-:W2:Y:S06]  /*0040*/  LDCU.64 UR6, c[0x0][0x358] ;  /* 0x00006b00ff0677ac */ /* 0x000eac0008000a00 */
[----:B------:R-:W0:Y:S08]  /*0050*/  S2UR UR4, SR_CTAID.X ;  /* 0x00000000000479c3 */ /* 0x000e300000002500 */
[----:B------:R-:W0:Y:S08]  /*0060*/  LDC R7, c[0x0][0x360] ;  /* 0x0000d800ff077b82 */ /* 0x000e300000000800 */
[----:B------:R-:W3:Y:S01]  /*0070*/  LDC.64 R2, c[0x0][0x398] ;  /* 0x0000e600ff027b82 */ /* 0x000ee20000000a00 */
[----:B-1----:R-:W-:-:S07]  /*0080*/  IADD3 R6, P0, PT, R8, 0x10, RZ ;  /* 0x0000001008067810 */ /* 0x002fce0007f1e0ff */
[----:B------:R-:W1:Y:S01]  /*0090*/  LDC.64 R4, c[0x0][0x380] ;  /* 0x0000e000ff047b82 */ /* 0x000e620000000a00 */
[----:B0-----:R-:W-:Y:S01]  /*00a0*/  IMAD R0, R7, UR4, R0 ;  /* 0x0000000407007c24 */ /* 0x001fe2000f8e0200 */
[----:B------:R-:W-:Y:S01]  /*00b0*/  IADD3.X R7, PT, PT, RZ, R9, RZ, P0, !PT ;  /* 0x00000009ff077210 */ /* 0x000fe200007fe4ff */
[----:B------:R-:W-:Y:S02]  /*00c0*/  UMOV UR4, URZ ;  /* 0x000000ff00047c82 */ /* 0x000fe40008000000 */
[----:B------:R-:W-:Y:S01]  /*00d0*/  IMAD.SHL.U32 R15, R0, 0x40, RZ ;  /* 0x00000040000f7824 */ /* 0x000fe200078e00ff */
[----:B--23--:R-:W-:-:S07]  /*00e0*/  IADD3 R2, PT, PT, R3, -R2, RZ ;  /* 0x8000000203027210 */ /* 0x00cfce0007ffe0ff */
.L_x_47:
[----:B------:R-:W-:-:S05]  /*00f0*/  IMAD.WIDE R8, R15, 0x4, R6 ;  /* 0x000000040f087825 */ /* 0x000fca00078e0206 */
[----:B------:R-:W2:Y:S04]  /*0100*/  LDG.E R14, desc[UR6][R8.64+-0x10] ;  /* 0xfffff006080e7981 */ /* 0x000ea8000c1e1900 */
[----:B------:R-:W3:Y:S04]  /*0110*/  LDG.E R16, desc[UR6][R8.64+-0xc] ;  /* 0xfffff40608107981 */ /* 0x000ee8000c1e1900 */
[----:B------:R-:W4:Y:S04]  /*0120*/  LDG.E R17, desc[UR6][R8.64+-0x8] ;  /* 0xfffff80608117981 */ /* 0x000f28000c1e1900 */
[----:B------:R-:W5:Y:S04]  /*0130*/  LDG.E R11, desc[UR6][R8.64+-0x4] ;  /* 0xfffffc06080b7981 */ /* 0x000f68000c1e1900 */
[----:B------:R-:W5:Y:S04]  /*0140*/  LDG.E R10, desc[UR6][R8.64] ;  /* 0x00000006080a7981 */ /* 0x000f68000c1e1900 */
[----:B------:R-:W5:Y:S04]  /*0150*/  LDG.E R20, desc[UR6][R8.64+0x4] ;  /* 0x0000040608147981 */ /* 0x000f68000c1e1900 */
[----:B------:R-:W5:Y:S04]  /*0160*/  LDG.E R22, desc[UR6][R8.64+0x8] ;  /* 0x0000080608167981 */ /* 0x000f68000c1e1900 */
[----:B------:R0:W5:Y:S01]  /*0170*/  LDG.E R18, desc[UR6][R8.64+0xc] ;  /* 0x00000c0608127981 */ /* 0x000162000c1e1900 */
[----:B--2---:R-:W-:-:S04]  /*0180*/  IMAD R27, R14, R3, R2 ;  /* 0x000000030e1b7224 */ /* 0x004fc800078e0202 */
[----:B-1----:R-:W-:-:S04]  /*0190*/  IMAD.WIDE R26, R27, 0x4, R4 ;  /* 0x000000041b1a7825 */ /* 0x002fc800078e0204 */
[-CC-:B---3--:R-:W-:Y:S01]  /*01a0*/  IMAD R25, R16, R3.reuse, R2.reuse ;  /* 0x0000000310197224 */ /* 0x188fe200078e0202 */
[----:B------:R-:W2:Y:S01]  /*01b0*/  LDG.E R14, desc[UR6][R26.64] ;  /* 0x000000061a0e7981 */ /* 0x000ea2000c1e1900 */
[----:B----4-:R-:W-:Y:S02]  /*01c0*/  IMAD R17, R17, R3, R2 ;  /* 0x0000000311117224 */ /* 0x010fe400078e0202 */
[----:B------:R-:W-:-:S05]  /*01d0*/  IMAD.WIDE R24, R25, 0x4, R4 ;  /* 0x0000000419187825 */ /* 0x000fca00078e0204 */
[----:B------:R1:W3:Y:S01]  /*01e0*/  LDG.E R19, desc[UR6][R24.64] ;  /* 0x0000000618137981 */ /* 0x0002e2000c1e1900 */
[----:B------:R-:W-:-:S04]  /*01f0*/  IMAD.WIDE R16, R17, 0x4, R4 ;  /* 0x0000000411107825 */ /* 0x000fc800078e0204 */
[----:B-----5:R-:W-:Y:S02]  /*0200*/  IMAD R11, R11, R3, R2 ;  /* 0x000000030b0b7224 */ /* 0x020fe400078e0202 */
[----:B------:R-:W4:Y:S02]  /*0210*/  LDG.E R16, desc[UR6][R16.64] ;  /* 0x0000000610107981 */ /* 0x000f24000c1e1900 */
[----:B0-----:R-:W-:-:S04]  /*0220*/  IMAD.WIDE R8, R11, 0x4, R4 ;  /* 0x000000040b087825 */ /* 0x001fc800078e0204 */
[-CC-:B------:R-:W-:Y:S02]  /*0230*/  IMAD R11, R10, R3.reuse, R2.reuse ;  /* 0x000000030a0b7224 */ /* 0x180fe400078e0202 */
[----:B------:R0:W5:Y:S01]  /*0240*/  LDG.E R8, desc[UR6][R8.64] ;  /* 0x0000000608087981 */ /* 0x000162000c1e1900 */
[----:B------:R-:W-:Y:S02]  /*0250*/  IMAD R21, R20, R3, R2 ;  /* 0x0000000314157224 */ /* 0x000fe400078e0202 */
[----:B------:R-:W-:-:S04]  /*0260*/  IMAD.WIDE R10, R11, 0x4, R4 ;  /* 0x000000040b0a7825 */ /* 0x000fc800078e0204 */
[----:B------:R-:W-:Y:S02]  /*0270*/  IMAD.WIDE R20, R21, 0x4, R4 ;  /* 0x0000000415147825 */ /* 0x000fe400078e0204 */
[----:B------:R0:W5:Y:S02]  /*0280*/  LDG.E R10, desc[UR6][R10.64] ;  /* 0x000000060a0a7981 */ /* 0x000164000c1e1900 */
[-CC-:B------:R-:W-:Y:S02]  /*0290*/  IMAD R23, R22, R3.reuse, R2.reuse ;  /* 0x0000000316177224 */ /* 0x180fe400078e0202 */
[----:B------:R-:W5:Y:S01]  /*02a0*/  LDG.E R20, desc[UR6][R20.64] ;  /* 0x0000000614147981 */ /* 0x000f62000c1e1900 */
[----:B-1----:R-:W-:Y:S02]  /*02b0*/  IMAD R25, R18, R3, R2 ;  /* 0x0000000312197224 */ /* 0x002fe400078e0202 */
[----:B------:R-:W-:-:S04]  /*02c0*/  IMAD.WIDE R22, R23, 0x4, R4 ;  /* 0x0000000417167825 */ /* 0x000fc800078e0204 */
[----:B------:R-:W-:Y:S02]  /*02d0*/  IMAD.WIDE R24, R25, 0x4, R4 ;  /* 0x0000000419187825 */ /* 0x000fe400078e0204 */
[----:B------:R-:W5:Y:S04]  /*02e0*/  LDG.E R22, desc[UR6][R22.64] ;  /* 0x0000000616167981 */ /* 0x000f68000c1e1900 */
[----:B------:R-:W5:Y:S01]  /*02f0*/  LDG.E R24, desc[UR6][R24.64] ;  /* 0x0000000618187981 */ /* 0x000f62000c1e1900 */
[----:B0-----:R-:W-:Y:S01]  /*0300*/  IADD3 R9, PT, PT, R12, 0x1, RZ ;  /* 0x000000010c097810 */ /* 0x001fe20007ffe0ff */
[----:B------:R-:W-:Y:S01]  /*0310*/  VIADD R11, R13, 0x1 ;  /* 0x000000010d0b7836 */ /* 0x000fe20000000000 */
[----:B------:R-:W-:Y:S01]  /*0320*/  UIADD3 UR4, UPT, UPT, UR4, 0x8, URZ ;  /* 0x0000000804047890 */ /* 0x000fe2000fffe0ff */
[----:B------:R-:W-:-:S03]  /*0330*/  IADD3 R15, PT, PT, R15, 0x8, RZ ;  /* 0x000000080f0f7810 */ /* 0x000fc60007ffe0ff */
[----:B------:R-:W-:Y:S01]  /*0340*/  UISETP.NE.AND UP0, UPT, UR4, 0x40, UPT ;  /* 0x000000400400788c */ /* 0x000fe2000bf05270 */
[C---:B--2---:R-:W-:Y:S02]  /*0350*/  ISETP.NE.AND P3, PT, R14.reuse, 0x1, PT ;  /* 0x000000010e00780c */ /* 0x044fe40003f65270 */
[----:B------:R-:W-:Y:S02]  /*0360*/  ISETP.NE.AND P2, PT, R14, RZ, PT ;  /* 0x000000ff0e00720c */ /* 0x000fe40003f45270 */
[C---:B---3--:R-:W-:Y:S02]  /*0370*/  ISETP.NE.AND P0, PT, R19.reuse, RZ, PT ;  /* 0x000000ff1300720c */ /* 0x048fe40003f05270 */
[----:B------:R-:W-:-:S07]  /*0380*/  ISETP.NE.AND P1, PT, R19, 0x1, PT ;  /* 0x000000011300780c */ /* 0x000fce0003f25270 */
[----:B------:R-:W-:Y:S02]  /*0390*/  @P3 IADD3 R9, PT, PT, R12, RZ, RZ ;  /* 0x000000ff0c093210 */ /* 0x000fe40007ffe0ff */
[----:B------:R-:W-:Y:S01]  /*03a0*/  @P2 IMAD.MOV R11, RZ, RZ, R13 ;  /* 0x000000ffff0b2224 */ /* 0x000fe200078e020d */
[C---:B----4-:R-:W-:Y:S02]  /*03b0*/  ISETP.NE.AND P2, PT, R16.reuse, RZ, PT ;  /* 0x000000ff1000720c */ /* 0x050fe40003f45270 */
[----:B------:R-:W-:Y:S01]  /*03c0*/  ISETP.NE.AND P3, PT, R16, 0x1, PT ;  /* 0x000000011000780c */ /* 0x000fe20003f65270 */
[----:B------:R-:W-:Y:S01]  /*03d0*/  VIADD R13, R11, 0x1 ;  /* 0x000000010b0d7836 */ /* 0x000fe20000000000 */
[C---:B------:R-:W-:Y:S01]  /*03e0*/  IADD3 R12, PT, PT, R9.reuse, 0x1, RZ ;  /* 0x00000001090c7810 */ /* 0x040fe20007ffe0ff */
[----:B------:R-:W-:Y:S01]  /*03f0*/  @P0 IMAD.MOV R13, RZ, RZ, R11 ;  /* 0x000000ffff0d0224 */ /* 0x000fe200078e020b */
[----:B------:R-:W-:Y:S02]  /*0400*/  @P1 IADD3 R12, PT, PT, R9, RZ, RZ ;  /* 0x000000ff090c1210 */ /* 0x000fe40007ffe0ff */
[C---:B-----5:R-:W-:Y:S01]  /*0410*/  ISETP.NE.AND P0, PT, R8.reuse, RZ, PT ;  /* 0x000000ff0800720c */ /* 0x060fe20003f05270 */
[----:B------:R-:W-:Y:S01]  /*0420*/  VIADD R9, R13, 0x1 ;  /* 0x000000010d097836 */ /* 0x000fe20000000000 */
[----:B------:R-:W-:-:S02]  /*0430*/  ISETP.NE.AND P1, PT, R8, 0x1, PT ;  /* 0x000000010800780c */ /* 0x000fc40003f25270 */
[C---:B------:R-:W-:Y:S01]  /*0440*/  IADD3 R8, PT, PT, R12.reuse, 0x1, RZ ;  /* 0x000000010c087810 */ /* 0x040fe20007ffe0ff */
[----:B------:R-:W-:Y:S02]  /*0450*/  @P2 IMAD.MOV R9, RZ, RZ, R13 ;  /* 0x000000ffff092224 */ /* 0x000fe400078e020d */
[----:B------:R-:W-:Y:S02]  /*0460*/  @P3 IADD3 R8, PT, PT, R12, RZ, RZ ;  /* 0x000000ff0c083210 */ /* 0x000fe40007ffe0ff */
[C---:B------:R-:W-:Y:S01]  /*0470*/  ISETP.NE.AND P3, PT, R10.reuse, RZ, PT ;  /* 0x000000ff0a00720c */ /* 0x040fe20003f65270 */
[----:B------:R-:W-:Y:S01]  /*0480*/  VIADD R11, R9, 0x1 ;  /* 0x00000001090b7836 */ /* 0x000fe20000000000 */
[----:B------:R-:W-:Y:S02]  /*0490*/  ISETP.NE.AND P2, PT, R10, 0x1, PT ;  /* 0x000000010a00780c */ /* 0x000fe40003f45270 */
[----:B------:R-:W-:Y:S01]  /*04a0*/  IADD3 R10, PT, PT, R8, 0x1, RZ ;  /* 0x00000001080a7810 */ /* 0x000fe20007ffe0ff */
[----:B------:R-:W-:Y:S01]  /*04b0*/  @P0 IMAD.MOV R11, RZ, RZ, R9 ;  /* 0x000000ffff0b0224 */ /* 0x000fe200078e0209 */
[----:B------:R-:W-:-:S02]  /*04c0*/  ISETP.NE.AND P0, PT, R20, RZ, PT ;  /* 0x000000ff1400720c */ /* 0x000fc40003f05270 */
[----:B------:R-:W-:Y:S01]  /*04d0*/  @P1 IADD3 R10, PT, PT, R8, RZ, RZ ;  /* 0x000000ff080a1210 */ /* 0x000fe20007ffe0ff */
[----:B------:R-:W-:Y:S01]  /*04e0*/  VIADD R9, R11, 0x1 ;  /* 0x000000010b097836 */ /* 0x000fe20000000000 */
[----:B------:R-:W-:Y:S02]  /*04f0*/  ISETP.NE.AND P1, PT, R20, 0x1, PT ;  /* 0x000000011400780c */ /* 0x000fe40003f25270 */
[----:B------:R-:W-:Y:S01]  /*0500*/  IADD3 R8, PT, PT, R10, 0x1, RZ ;  /* 0x000000010a087810 */ /* 0x000fe20007ffe0ff */
[----:B------:R-:W-:Y:S01]  /*0510*/  @P3 IMAD.MOV R9, RZ, RZ, R11 ;  /* 0x000000ffff093224 */ /* 0x000fe200078e020b */
[----:B------:R-:W-:Y:S02]  /*0520*/  ISETP.NE.AND P3, PT, R22, RZ, PT ;  /* 0x000000ff1600720c */ /* 0x000fe40003f65270 */
[----:B------:R-:W-:Y:S01]  /*0530*/  @P2 IADD3 R8, PT, PT, R10, RZ, RZ ;  /* 0x000000ff0a082210 */ /* 0x000fe20007ffe0ff */
[----:B------:R-:W-:Y:S01]  /*0540*/  VIADD R11, R9, 0x1 ;  /* 0x00000001090b7836 */ /* 0x000fe20000000000 */
[----:B------:R-:W-:Y:S01]  /*0550*/  ISETP.NE.AND P2, PT, R22, 0x1, PT ;  /* 0x000000011600780c */ /* 0x000fe20003f45270 */
[----:B------:R-:W-:Y:S01]  /*0560*/  @P0 IMAD.MOV R11, RZ, RZ, R9 ;  /* 0x000000ffff0b0224 */ /* 0x000fe200078e0209 */
[----:B------:R-:W-:-:S02]  /*0570*/  IADD3 R10, PT, PT, R8, 0x1, RZ ;  /* 0x00000001080a7810 */ /* 0x000fc40007ffe0ff */
[----:B------:R-:W-:Y:S01]  /*0580*/  ISETP.NE.AND P0, PT, R24, RZ, PT ;  /* 0x000000ff1800720c */ /* 0x000fe20003f05270 */
[----:B------:R-:W-:Y:S01]  /*0590*/  VIADD R9, R11, 0x1 ;  /* 0x000000010b097836 */ /* 0x000fe20000000000 */
[----:B------:R-:W-:Y:S02]  /*05a0*/  @P1 IADD3 R10, PT, PT, R8, RZ, RZ ;  /* 0x000000ff080a1210 */ /* 0x000fe40007ffe0ff */
[----:B------:R-:W-:Y:S01]  /*05b0*/  ISETP.NE.AND P1, PT, R24, 0x1, PT ;  /* 0x000000011800780c */ /* 0x000fe20003f25270 */
[----:B------:R-:W-:Y:S01]  /*05c0*/  @P3 IMAD.MOV R9, RZ, RZ, R11 ;  /* 0x000000ffff093224 */ /* 0x000fe200078e020b */
[----:B------:R-:W-:-:S03]  /*05d0*/  IADD3 R8, PT, PT, R10, 0x1, RZ ;  /* 0x000000010a087810 */ /* 0x000fc60007ffe0ff */
[----:B------:R-:W-:Y:S01]  /*05e0*/  @P2 IADD3 R8, PT, PT, R10, RZ, RZ ;  /* 0x000000ff0a082210 */ /* 0x000fe20007ffe0ff */
[----:B------:R-:W-:-:S03]  /*05f0*/  VIADD R13, R9, 0x1 ;  /* 0x00000001090d7836 */ /* 0x000fc60000000000 */
[----:B------:R-:W-:Y:S01]  /*0600*/  IADD3 R12, PT, PT, R8, 0x1, RZ ;  /* 0x00000001080c7810 */ /* 0x000fe20007ffe0ff */
[----:B------:R-:W-:-:S03]  /*0610*/  @P0 IMAD.MOV R13, RZ, RZ, R9 ;  /* 0x000000ffff0d0224 */ /* 0x000fc600078e0209 */
[----:B------:R-:W-:Y:S01]  /*0620*/  @P1 IADD3 R12, PT, PT, R8, RZ, RZ ;  /* 0x000000ff080c1210 */ /* 0x000fe20007ffe0ff */
[----:B------:R-:W-:Y:S06]  /*0630*/  BRA.U UP0, `(.L_x_47) ;  /* 0xfffffff900ac7547 */ /* 0x000fec000b83ffff */
[----:B------:R-:W0:Y:S01]  /*0640*/  LDC.64 R2, c[0x0][0x388] ;  /* 0x0000e200ff027b82 */ /* 0x000e220000000a00 */
[----:B------:R-:W-:-:S04]  /*0650*/  IMAD.SHL.U32 R5, R0, 0x2, RZ ;  /* 0x0000000200057824 */ /* 0x000fc800078e00ff */
[----:B0-----:R-:W-:-:S05]  /*0660*/  IMAD.WIDE R2, R5, 0x4, R2 ;  /* 0x0000000405027825 */ /* 0x001fca00078e0202 */
[----:B------:R-:W-:Y:S04]  /*0670*/  STG.E desc[UR6][R2.64+0x8], R13 ;  /* 0x0000080d02007986 */ /* 0x000fe8000c101906 */
[----:B------:R-:W-:Y:S01]  /*0680*/  STG.E desc[UR6][R2.64+0xc], R12 ;  /* 0x00000c0c02007986 */ /* 0x000fe2000c101906 */
[----:B------:R-:W-:Y:S05]  /*0690*/  EXIT ;  /* 0x000000000000794d */ /* 0x000fea0003800000 */
.L_x_48:
        /* <DEDUP_REMOVED lines=14> */
.L_x_90:


//--------------------- .text._Z13initial_countPiS_iii --------------------------
	.section	.text._Z13initial_countPiS_iii,"ax",@progbits
	.align	128
        .global         _Z13initial_countPiS_iii
        .type           _Z13initial_countPiS_iii,@function
        .size           _Z13initial_countPiS_iii,(.L_x_91 - _Z13initial_countPiS_iii)
        .other          _Z13initial_countPiS_iii,@"STO_CUDA_ENTRY STV_DEFAULT"
_Z13initial_countPiS_iii:
.text._Z13initial_countPiS_iii:
[----:B------:R-:W-:Y:S01]  /*0000*/  LDC R1, c[0x0][0x37c] ;  /* 0x0000df00ff017b82 */ /* 0x000fe20000000800 */
[----:B------:R-:W0:Y:S07]  /*0010*/  S2R R0, SR_TID.X ;  /* 0x0000000000007919 */ /* 0x000e2e0000002100 */
[----:B------:R-:W0:Y:S01]  /*0020*/  S2UR UR4, SR_CTAID.X ;  /* 0x00000000000479c3 */ /* 0x000e220000002500 */
[----:B------:R-:W-:Y:S01]  /*0030*/  CS2R R22, SRZ ;  /* 0x0000000000167805 */ /* 0x000fe2000001ff00 */
[----:B------:R-:W1:Y:S06]  /*0040*/  LDCU.64 UR6, c[0x0][0x358] ;  /* 0x00006b00ff0677ac */ /* 0x000e6c0008000a00 */
[----:B------:R-:W0:Y:S08]  /*0050*/  LDC R5, c[0x0][0x360] ;  /* 0x0000d800ff057b82 */ /* 0x000e300000000800 */
[----:B------:R-:W2:Y:S08]  /*0060*/  LDC.64 R2, c[0x0][0x390] ;  /* 0x0000e400ff027b82 */ /* 0x000eb00000000a00 */
[----:B------:R-:W3:Y:S01]  /*0070*/  LDC.64 R14, c[0x0][0x380] ;  /* 0x0000e000ff0e7b82 */ /* 0x000ee20000000a00 */
[----:B0-----:R-:W-:Y:S01]  /*0080*/  IMAD R0, R5, UR4, R0 ;  /* 0x0000000405007c24 */ /* 0x001fe2000f8e0200 */
[----:B------:R-:W-:-:S03]  /*0090*/  UMOV UR4, URZ ;  /* 0x000000ff00047c82 */ /* 0x000fc60008000000 */
[----:B--2---:R-:W-:-:S04]  /*00a0*/  IMAD R4, R0, R3, RZ ;  /* 0x0000000300047224 */ /* 0x004fc800078e02ff */
[----:B------:R-:W-:-:S04]  /*00b0*/  IMAD R5, R4, 0x40, R3 ;  /* 0x0000004004057824 */ /* 0x000fc800078e0203 */
[----:B-1-3--:R-:W-:-:S07]  /*00c0*/  IMAD.IADD R2, R5, 0x1, -R2 ;  /* 0x0000000105027824 */ /* 0x00afce00078e0a02 */
.L_x_49:
[----:B------:R-:W-:-:S05]  /*00d0*/  IMAD.WIDE R4, R2, 0x4, R14 ;  /* 0x0000000402047825 */ /* 0x000fca00078e020e */
[----:B------:R-:W2:Y:S01]  /*00e0*/  LDG.E R25, desc[UR6][R4.64] ;  /* 0x0000000604197981 */ /* 0x000ea2000c1e1900 */
[----:B------:R-:W-:-:S05]  /*00f0*/  IMAD.WIDE R6, R3, 0x4, R4 ;  /* 0x0000000403067825 */ /* 0x000fca00078e0204 */
[----:B------:R-:W3:Y:S01]  /*0100*/  LDG.E R28, desc[UR6][R6.64] ;  /* 0x00000006061c7981 */ /* 0x000ee2000c1e1900 */
[----:B------:R-:W-:-:S05]  /*0110*/  IMAD.WIDE R10, R3, 0x4, R6 ;  /* 0x00000004030a7825 */ /* 0x000fca00078e0206 */
[----:B------:R-:W4:Y:S01]  /*0120*/  LDG.E R24, desc[UR6][R10.64] ;  /* 0x000000060a187981 */ /* 0x000f22000c1e1900 */
[----:B------:R-:W-:-:S05]  /*0130*/  IMAD.WIDE R26, R3, 0x4, R10 ;  /* 0x00000004031a7825 */ /* 0x000fca00078e020a */
[----:B------:R0:W5:Y:S02]  /*0140*/  LDG.E R20, desc[UR6][R26.64] ;  /* 0x000000061a147981 */ /* 0x000164000c1e1900 */
[----:B0-----:R-:W-:-:S05]  /*0150*/  IMAD.WIDE R26, R3, 0x4, R26 ;  /* 0x00000004031a7825 */ /* 0x001fca00078e021a */
[----:B------:R-:W5:Y:S01]  /*0160*/  LDG.E R19, desc[UR6][R26.64] ;  /* 0x000000061a137981 */ /* 0x000f62000c1e1900 */
[----:B------:R-:W-:-:S05]  /*0170*/  IMAD.WIDE R4, R3, 0x4, R26 ;  /* 0x0000000403047825 */ /* 0x000fca00078e021a */
[----:B------:R0:W5:Y:S01]  /*0180*/  LDG.E R12, desc[UR6][R4.64] ;  /* 0x00000006040c7981 */ /* 0x000162000c1e1900 */
[C---:B------:R-:W-:Y:S01]  /*0190*/  LEA R2, R3.reuse, R2, 0x3 ;  /* 0x0000000203027211 */ /* 0x040fe200078e18ff */
[----:B0-----:R-:W-:-:S05]  /*01a0*/  IMAD.WIDE R4, R3, 0x4, R4 ;  /* 0x0000000403047825 */ /* 0x001fca00078e0204 */
[----:B------:R-:W5:Y:S01]  /*01b0*/  LDG.E R17, desc[UR6][R4.64] ;  /* 0x0000000604117981 */ /* 0x000f62000c1e1900 */
[----:B------:R-:W-:-:S05]  /*01c0*/  IMAD.WIDE R8, R3, 0x4, R4 ;  /* 0x0000000403087825 */ /* 0x000fca00078e0204 */
[----:B------:R0:W5:Y:S02]  /*01d0*/  LDG.E R13, desc[UR6][R8.64] ;  /* 0x00000006080d7981 */ /* 0x000164000c1e1900 */
        /* <DEDUP_REMOVED lines=11> */
[----:B------:R0:W5:Y:S01]  /*0290*/  LDG.E R21, desc[UR6][R8.64] ;  /* 0x0000000608157981 */ /* 0x000162000c1e1900 */
[----:B------:R-:W-:-:S04]  /*02a0*/  IMAD.WIDE R6, R3, 0x4, R8 ;  /* 0x0000000403067825 */ /* 0x000fc800078e0208 */
[----:B------:R-:W-:Y:S01]  /*02b0*/  VIADD R26, R22, 0x1 ;  /* 0x00000001161a7836 */ /* 0x000fe20000000000 */
[----:B------:R1:W5:Y:S01]  /*02c0*/  LDG.E R4, desc[UR6][R6.64] ;  /* 0x0000000606047981 */ /* 0x000362000c1e1900 */
[----:B------:R-:W-:-:S04]  /*02d0*/  IMAD R2, R3, 0x8, R2 ;  /* 0x0000000803027824 */ /* 0x000fc800078e0202 */
[----:B0-----:R-:W-:Y:S01]  /*02e0*/  IMAD.WIDE R8, R2, 0x4, R14 ;  /* 0x0000000402087825 */ /* 0x001fe200078e020e */
[----:B------:R-:W-:Y:S02]  /*02f0*/  LEA R2, R3, R2, 0x3 ;  /* 0x0000000203027211 */ /* 0x000fe400078e18ff */
[C---:B--2---:R-:W-:Y:S02]  /*0300*/  ISETP.NE.AND P3, PT, R25.reuse, 0x1, PT ;  /* 0x000000011900780c */ /* 0x044fe40003f65270 */
[----:B------:R-:W-:Y:S01]  /*0310*/  ISETP.NE.AND P0, PT, R25, RZ, PT ;  /* 0x000000ff1900720c */ /* 0x000fe20003f05270 */
[----:B------:R-:W-:Y:S01]  /*0320*/  VIADD R25, R23, 0x1 ;  /* 0x0000000117197836 */ /* 0x000fe20000000000 */
[C---:B---3--:R-:W-:Y:S02]  /*0330*/  ISETP.NE.AND P1, PT, R28.reuse, 0x1, PT ;  /* 0x000000011c00780c */ /* 0x048fe40003f25270 */
[----:B------:R-:W-:-:S07]  /*0340*/  ISETP.NE.AND P2, PT, R28, RZ, PT ;  /* 0x000000ff1c00720c */ /* 0x000fce0003f45270 */
[----:B------:R-:W-:Y:S02]  /*0350*/  @P3 IADD3 R25, PT, PT, R23, RZ, RZ ;  /* 0x000000ff17193210 */ /* 0x000fe40007ffe0ff */
[----:B------:R-:W-:Y:S01]  /*0360*/  @P0 IMAD.MOV R26, RZ, RZ, R22 ;  /* 0x000000ffff1a0224 */ /* 0x000fe200078e0216 */
[C---:B----4-:R-:W-:Y:S01]  /*0370*/  ISETP.NE.AND P0, PT, R24.reuse, RZ, PT ;  /* 0x000000ff1800720c */ /* 0x050fe20003f05270 */
[----:B------:R-:W-:Y:S01]  /*0380*/  IMAD.WIDE R22, R3, 0x4, R6 ;  /* 0x0000000403167825 */ /* 0x000fe200078e0206 */
[----:B------:R-:W-:-:S03]  /*0390*/  ISETP.NE.AND P3, PT, R24, 0x1, PT ;  /* 0x000000011800780c */ /* 0x000fc60003f65270 */
[----:B------:R-:W-:Y:S01]  /*03a0*/  VIADD R24, R25, 0x1 ;  /* 0x0000000119187836 */ /* 0x000fe20000000000 */
[----:B------:R-:W-:Y:S01]  /*03b0*/  IADD3 R28, PT, PT, R26, 0x1, RZ ;  /* 0x000000011a1c7810 */ /* 0x000fe20007ffe0ff */
[----:B------:R-:W-:Y:S01]  /*03c0*/  @P1 IMAD.MOV R24, RZ, RZ, R25 ;  /* 0x000000ffff181224 */ /* 0x000fe200078e0219 */
[----:B------:R0:W2:Y:S01]  /*03d0*/  LDG.E R5, desc[UR6][R22.64] ;  /* 0x0000000616057981 */ /* 0x0000a2000c1e1900 */
[----:B-----5:R-:W-:Y:S02]  /*03e0*/  ISETP.NE.AND P1, PT, R20, RZ, PT ;  /* 0x000000ff1400720c */ /* 0x020fe40003f25270 */
[----:B------:R-:W-:Y:S02]  /*03f0*/  @P2 IADD3 R28, PT, PT, R26, RZ, RZ ;  /* 0x000000ff1a1c2210 */ /* 0x000fe40007ffe0ff */
[----:B------:R-:W-:Y:S01]  /*0400*/  ISETP.NE.AND P2, PT, R20, 0x1, PT ;  /* 0x000000011400780c */ /* 0x000fe20003f45270 */
[----:B------:R3:W4:Y:S02]  /*0410*/  LDG.E R26, desc[UR6][R8.64] ;  /* 0x00000006081a7981 */ /* 0x000724000c1e1900 */
[----:B------:R-:W-:-:S02]  /*0420*/  VIADD R25, R28, 0x1 ;  /* 0x000000011c197836 */ /* 0x000fc40000000000 */
[----:B------:R-:W-:Y:S02]  /*0430*/  @P0 IMAD.MOV R25, RZ, RZ, R28 ;  /* 0x000000ffff190224 */ /* 0x000fe400078e021c */
[----:B-1----:R-:W-:Y:S01]  /*0440*/  IMAD.WIDE R6, R3, 0x4, R8 ;  /* 0x0000000403067825 */ /* 0x002fe200078e0208 */
[----:B------:R-:W-:Y:S02]  /*0450*/  ISETP.NE.AND P0, PT, R19, 0x1, PT ;  /* 0x000000011300780c */ /* 0x000fe40003f05270 */
[----:B0-----:R-:W-:Y:S01]  /*0460*/  IADD3 R22, PT, PT, R25, 0x1, RZ ;  /* 0x0000000119167810 */ /* 0x001fe20007ffe0ff */
[C---:B------:R-:W-:Y:S01]  /*0470*/  VIADD R20, R24.reuse, 0x1 ;  /* 0x0000000118147836 */ /* 0x040fe20000000000 */
[----:B------:R-:W-:Y:S01]  /*0480*/  @P3 IADD3 R20, PT, PT, R24, RZ, RZ ;  /* 0x000000ff18143210 */ /* 0x000fe20007ffe0ff */
[----:B------:R-:W-:Y:S02]  /*0490*/  @P1 IMAD.MOV R22, RZ, RZ, R25 ;  /* 0x000000ffff161224 */ /* 0x000fe400078e0219 */
[----:B------:R0:W5:Y:S01]  /*04a0*/  LDG.E R25, desc[UR6][R6.64] ;  /* 0x0000000606197981 */ /* 0x000162000c1e1900 */
[----:B------:R-:W-:Y:S01]  /*04b0*/  ISETP.NE.AND P3, PT, R19, RZ, PT ;  /* 0x000000ff1300720c */ /* 0x000fe20003f65270 */
[----:B------:R-:W-:Y:S01]  /*04c0*/  IMAD.WIDE R28, R3, 0x4, R6 ;  /* 0x00000004031c7825 */ /* 0x000fe200078e0206 */
[----:B------:R-:W-:-:S03]  /*04d0*/  ISETP.NE.AND P1, PT, R12, 0x1, PT ;  /* 0x000000010c00780c */ /* 0x000fc60003f25270 */
[----:B------:R-:W-:Y:S01]  /*04e0*/  VIADD R23, R20, 0x1 ;  /* 0x0000000114177836 */ /* 0x000fe20000000000 */
[----:B------:R1:W5:Y:S01]  /*04f0*/  LDG.E R24, desc[UR6][R28.64] ;  /* 0x000000061c187981 */ /* 0x000362000c1e1900 */
[----:B------:R-:W-:Y:S01]  /*0500*/  @P2 IMAD.MOV R23, RZ, RZ, R20 ;  /* 0x000000ffff172224 */ /* 0x000fe200078e0214 */
[----:B------:R-:W-:Y:S01]  /*0510*/  ISETP.NE.AND P2, PT, R12, RZ, PT ;  /* 0x000000ff0c00720c */ /* 0x000fe20003f45270 */
[----:B---3--:R-:W-:-:S03]  /*0520*/  IMAD.WIDE R8, R3, 0x4, R28 ;  /* 0x0000000403087825 */ /* 0x008fc600078e021c */
[----:B0-----:R-:W-:Y:S01]  /*0530*/  IADD3 R6, PT, PT, R23, 0x1, RZ ;  /* 0x0000000117067810 */ /* 0x001fe20007ffe0ff */
[----:B------:R-:W-:Y:S02]  /*0540*/  @P0 IMAD.MOV R6, RZ, RZ, R23 ;  /* 0x000000ffff060224 */ /* 0x000fe400078e0217 */
[C---:B------:R-:W-:Y:S01]  /*0550*/  VIADD R20, R22.reuse, 0x1 ;  /* 0x0000000116147836 */ /* 0x040fe20000000000 */
[----:B------:R0:W3:Y:S01]  /*0560*/  LDG.E R23, desc[UR6][R8.64] ;  /* 0x0000000608177981 */ /* 0x0000e2000c1e1900 */
[----:B------:R-:W-:Y:S01]  /*0570*/  @P3 IADD3 R20, PT, PT, R22, RZ, RZ ;  /* 0x000000ff16143210 */ /* 0x000fe20007ffe0ff */
[C---:B------:R-:W-:Y:S01]  /*0580*/  VIADD R19, R6.reuse, 0x1 ;  /* 0x0000000106137836 */ /* 0x040fe20000000000 */
[----:B------:R-:W-:Y:S02]  /*0590*/  ISETP.NE.AND P0, PT, R17, 0x1, PT ;  /* 0x000000011100780c */ /* 0x000fe40003f05270 */
[----:B------:R-:W-:Y:S01]  /*05a0*/  @P1 IADD3 R19, PT, PT, R6, RZ, RZ ;  /* 0x000000ff06131210 */ /* 0x000fe20007ffe0ff */
[----:B------:R-:W-:Y:S01]  /*05b0*/  IMAD.WIDE R6, R3, 0x4, R8 ;  /* 0x0000000403067825 */ /* 0x000fe200078e0208 */
[----:B------:R-:W-:-:S03]  /*05c0*/  ISETP.NE.AND P1, PT, R17, RZ, PT ;  /* 0x000000ff1100720c */ /* 0x000fc60003f25270 */
[----:B------:R-:W-:Y:S01]  /*05d0*/  VIADD R12, R20, 0x1 ;  /* 0x00000001140c7836 */ /* 0x000fe20000000000 */
[----:B------:R0:W3:Y:S01]  /*05e0*/  LDG.E R22, desc[UR6][R6.64] ;  /* 0x0000000606167981 */ /* 0x0000e2000c1e1900 */
[----:B------:R-:W-:Y:S01]  /*05f0*/  @P2 IMAD.MOV R12, RZ, RZ, R20 ;  /* 0x000000ffff0c2224 */ /* 0x000fe200078e0214 */
[----:B------:R-:W-:Y:S01]  /*0600*/  ISETP.NE.AND P2, PT, R13, 0x1, PT ;  /* 0x000000010d00780c */ /* 0x000fe20003f45270 */
[----:B-1----:R-:W-:Y:S01]  /*0610*/  IMAD.WIDE R28, R3, 0x4, R6 ;  /* 0x00000004031c7825 */ /* 0x002fe200078e0206 */
[----:B------:R-:W-:-:S03]  /*0620*/  ISETP.NE.AND P3, PT, R13, RZ, PT ;  /* 0x000000ff0d00720c */ /* 0x000fc60003f65270 */
[C---:B------:R-:W-:Y:S01]  /*0630*/  VIADD R20, R19.reuse, 0x1 ;  /* 0x0000000113147836 */ /* 0x040fe20000000000 */
[----:B------:R1:W3:Y:S01]  /*0640*/  LDG.E R13, desc[UR6][R28.64] ;  /* 0x000000061c0d7981 */ /* 0x0002e2000c1e1900 */
[----:B------:R-:W-:Y:S01]  /*0650*/  @P0 IADD3 R20, PT, PT, R19, RZ, RZ ;  /* 0x000000ff13140210 */ /* 0x000fe20007ffe0ff */
[----:B0-----:R-:W-:Y:S01]  /*0660*/  IMAD.WIDE R8, R3, 0x4, R28 ;  /* 0x0000000403087825 */ /* 0x001fe200078e021c */
[----:B------:R-:W-:-:S03]  /*0670*/  ISETP.NE.AND P0, PT, R11, 0x1, PT ;  /* 0x000000010b00780c */ /* 0x000fc60003f05270 */
[C---:B------:R-:W-:Y:S01]  /*0680*/  VIADD R17, R12.reuse, 0x1 ;  /* 0x000000010c117836 */ /* 0x040fe20000000000 */
[----:B------:R-:W-:Y:S01]  /*0690*/  @P1 IADD3 R17, PT, PT, R12, RZ, RZ ;  /* 0x000000ff0c111210 */ /* 0x000fe20007ffe0ff */
[----:B------:R-:W-:Y:S01]  /*06a0*/  VIADD R19, R20, 0x1 ;  /* 0x0000000114137836 */ /* 0x000fe20000000000 */
[----:B------:R0:W3:Y:S01]  /*06b0*/  LDG.E R12, desc[UR6][R8.64] ;  /* 0x00000006080c7981 */ /* 0x0000e2000c1e1900 */
[----:B------:R-:W-:Y:S01]  /*06c0*/  @P2 IMAD.MOV R19, RZ, RZ, R20 ;  /* 0x000000ffff132224 */ /* 0x000fe200078e0214 */
[----:B------:R-:W-:Y:S01]  /*06d0*/  ISETP.NE.AND P2, PT, R11, RZ, PT ;  /* 0x000000ff0b00720c */ /* 0x000fe20003f45270 */
[----:B------:R-:W-:Y:S01]  /*06e0*/  IMAD.WIDE R6, R3, 0x4, R8 ;  /* 0x0000000403067825 */ /* 0x000fe200078e0208 */
[----:B------:R-:W-:-:S03]  /*06f0*/  ISETP.NE.AND P1, PT, R16, 0x1, PT ;  /* 0x000000011000780c */ /* 0x000fc60003f25270 */
[----:B------:R-:W-:Y:S01]  /*0700*/  VIADD R20, R17, 0x1 ;  /* 0x0000000111147836 */ /* 0x000fe20000000000 */
[----:B-1----:R-:W-:Y:S01]  /*0710*/  IADD3 R28, PT, PT, R19, 0x1, RZ ;  /* 0x00000001131c7810 */ /* 0x002fe20007ffe0ff */
[----:B------:R-:W-:Y:S01]  /*0720*/  @P3 IMAD.MOV R20, RZ, RZ, R17 ;  /* 0x000000ffff143224 */ /* 0x000fe200078e0211 */
[----:B------:R1:W3:Y:S01]  /*0730*/  LDG.E R11, desc[UR6][R6.64] ;  /* 0x00000006060b7981 */ /* 0x0002e2000c1e1900 */
[----:B------:R-:W-:Y:S01]  /*0740*/  ISETP.NE.AND P3, PT, R16, RZ, PT ;  /* 0x000000ff1000720c */ /* 0x000fe20003f65270 */
[----:B------:R-:W-:Y:S01]  /*0750*/  @P0 IMAD.MOV R28, RZ, RZ, R19 ;  /* 0x000000ffff1c0224 */ /* 0x000fe200078e0213 */
[----:B------:R-:W-:Y:S01]  /*0760*/  ISETP.NE.AND P0, PT, R10, 0x1, PT ;  /* 0x000000010a00780c */ /* 0x000fe20003f05270 */
[----:B------:R-:W-:-:S04]  /*0770*/  IMAD.WIDE R16, R2, 0x4, R14 ;  /* 0x0000000402107825 */ /* 0x000fc800078e020e */
[C---:B0-----:R-:W-:Y:S01]  /*0780*/  VIADD R9, R20.reuse, 0x1 ;  /* 0x0000000114097836 */ /* 0x041fe20000000000 */
[----:B------:R-:W-:Y:S01]  /*0790*/  @P2 IADD3 R9, PT, PT, R20, RZ, RZ ;  /* 0x000000ff14092210 */ /* 0x000fe20007ffe0ff */
[----:B------:R-:W-:Y:S01]  /*07a0*/  VIADD R19, R28, 0x1 ;  /* 0x000000011c137836 */ /* 0x000fe20000000000 */
[----:B------:R-:W-:Y:S01]  /*07b0*/  ISETP.NE.AND P2, PT, R10, RZ, PT ;  /* 0x000000ff0a00720c */ /* 0x000fe20003f45270 */
[----:B------:R-:W-:Y:S01]  /*07c0*/  @P1 IMAD.MOV R19, RZ, RZ, R28 ;  /* 0x000000ffff131224 */ /* 0x000fe200078e021c */
[----:B------:R0:W3:Y:S01]  /*07d0*/  LDG.E R10, desc[UR6][R16.64] ;  /* 0x00000006100a7981 */ /* 0x0000e2000c1e1900 */
[----:B------:R-:W-:Y:S01]  /*07e0*/  ISETP.NE.AND P1, PT, R18, 0x1, PT ;  /* 0x000000011200780c */ /* 0x000fe20003f25270 */
[----:B-1----:R-:W-:Y:S02]  /*07f0*/  IMAD.WIDE R6, R3, 0x4, R16 ;  /* 0x0000000403067825 */ /* 0x002fe400078e0210 */
[----:B------:R-:W-:Y:S02]  /*0800*/  IADD3 R20, PT, PT, R19, 0x1, RZ ;  /* 0x0000000113147810 */ /* 0x000fe40007ffe0ff */
[----:B------:R-:W-:-:S02]  /*0810*/  VIADD R8, R9, 0x1 ;  /* 0x0000000109087836 */ /* 0x000fc40000000000 */
[----:B------:R-:W-:Y:S02]  /*0820*/  @P3 IMAD.MOV R8, RZ, RZ, R9 ;  /* 0x000000ffff083224 */ /* 0x000fe400078e0209 */
[----:B------:R-:W3:Y:S01]  /*0830*/  LDG.E R9, desc[UR6][R6.64] ;  /* 0x0000000606097981 */ /* 0x000ee2000c1e1900 */
[----:B------:R-:W-:Y:S01]  /*0840*/  @P0 IMAD.MOV R20, RZ, RZ, R19 ;  /* 0x000000ffff140224 */ /* 0x000fe200078e0213 */
[----:B------:R-:W-:Y:S01]  /*0850*/  ISETP.NE.AND P0, PT, R18, RZ, PT ;  /* 0x000000ff1200720c */ /* 0x000fe20003f05270 */
[----:B------:R-:W-:Y:S01]  /*0860*/  IMAD.WIDE R18, R3, 0x4, R6 ;  /* 0x0000000403127825 */ /* 0x000fe200078e0206 */
[----:B------:R-:W-:-:S03]  /*0870*/  IADD3 R29, PT, PT, R8, 0x1, RZ ;  /* 0x00000001081d7810 */ /* 0x000fc60007ffe0ff */
[C---:B------:R-:W-:Y:S01]  /*0880*/  VIADD R28, R20.reuse, 0x1 ;  /* 0x00000001141c7836 */ /* 0x040fe20000000000 */
[----:B------:R-:W-:Y:S01]  /*0890*/  @P1 IADD3 R28, PT, PT, R20, RZ, RZ ;  /* 0x000000ff141c1210 */ /* 0x000fe20007ffe0ff */
[----:B------:R-:W-:Y:S01]  /*08a0*/  @P2 IMAD.MOV R29, RZ, RZ, R8 ;  /* 0x000000ffff1d2224 */ /* 0x000fe200078e0208 */
[----:B------:R-:W-:Y:S01]  /*08b0*/  ISETP.NE.AND P1, PT, R27, 0x1, PT ;  /* 0x000000011b00780c */ /* 0x000fe20003f25270 */
[----:B------:R-:W3:Y:S01]  /*08c0*/  LDG.E R8, desc[UR6][R18.64] ;  /* 0x0000000612087981 */ /* 0x000ee2000c1e1900 */
[----:B0-----:R-:W-:-:S04]  /*08d0*/  IMAD.WIDE R16, R3, 0x4, R18 ;  /* 0x0000000403107825 */ /* 0x001fc800078e0212 */
[----:B------:R-:W-:Y:S01]  /*08e0*/  VIADD R20, R29, 0x1 ;  /* 0x000000011d147836 */ /* 0x000fe20000000000 */
[----:B------:R0:W3:Y:S01]  /*08f0*/  LDG.E R7, desc[UR6][R16.64] ;  /* 0x0000000610077981 */ /* 0x0000e2000c1e1900 */
[----:B------:R-:W-:Y:S01]  /*0900*/  @P0 IMAD.MOV R20, RZ, RZ, R29 ;  /* 0x000000ffff140224 */ /* 0x000fe200078e021d */
[----:B------:R-:W-:Y:S02]  /*0910*/  ISETP.NE.AND P0, PT, R27, RZ, PT ;  /* 0x000000ff1b00720c */ /* 0x000fe40003f05270 */
[----:B------:R-:W-:Y:S01]  /*0920*/  IADD3 R27, PT, PT, R28, 0x1, RZ ;  /* 0x000000011c1b7810 */ /* 0x000fe20007ffe0ff */
[----:B0-----:R-:W-:-:S04]  /*0930*/  IMAD.WIDE R16, R3, 0x4, R16 ;  /* 0x0000000403107825 */ /* 0x001fc800078e0210 */
[----:B------:R-:W-:Y:S01]  /*0940*/  @P1 IMAD.MOV R27, RZ, RZ, R28 ;  /* 0x000000ffff1b1224 */ /* 0x000fe200078e021c */
[----:B------:R0:W3:Y:S01]  /*0950*/  LDG.E R6, desc[UR6][R16.64] ;  /* 0x0000000610067981 */ /* 0x0000e2000c1e1900 */
[----:B------:R-:W-:Y:S01]  /*0960*/  IMAD.WIDE R18, R3, 0x4, R16 ;  /* 0x0000000403127825 */ /* 0x000fe200078e0210 */
[C---:B------:R-:W-:Y:S02]  /*0970*/  ISETP.NE.AND P1, PT, R21.reuse, 0x1, PT ;  /* 0x000000011500780c */ /* 0x040fe40003f25270 */
[----:B------:R-:W-:Y:S01]  /*0980*/  ISETP.NE.AND P2, PT, R21, RZ, PT ;  /* 0x000000ff1500720c */ /* 0x000fe20003f45270 */
[C---:B------:R-:W-:Y:S01]  /*0990*/  VIADD R28, R20.reuse, 0x1 ;  /* 0x00000001141c7836 */ /* 0x040fe20000000000 */
[----:B------:R1:W3:Y:S01]  /*09a0*/  LDG.E R29, desc[UR6][R18.64] ;  /* 0x00000006121d7981 */ /* 0x0002e2000c1e1900 */
[----:B------:R-:W-:Y:S01]  /*09b0*/  @P0 IADD3 R28, PT, PT, R20, RZ, RZ ;  /* 0x000000ff141c0210 */ /* 0x000fe20007ffe0ff */
[----:B------:R-:W-:-:S04]  /*09c0*/  IMAD.WIDE R20, R3, 0x4, R18 ;  /* 0x0000000403147825 */ /* 0x000fc800078e0212 */
[----:B0-----:R-:W-:-:S04]  /*09d0*/  IMAD.WIDE R16, R3, 0x4, R20 ;  /* 0x0000000403107825 */ /* 0x001fc800078e0214 */
[----:B-1----:R-:W-:Y:S02]  /*09e0*/  VIADD R18, R27, 0x1 ;  /* 0x000000011b127836 */ /* 0x002fe40000000000 */
[----:B------:R-:W-:Y:S01]  /*09f0*/  @P1 IMAD.MOV R18, RZ, RZ, R27 ;  /* 0x000000ffff121224 */ /* 0x000fe200078e021b */
[----:B------:R0:W3:Y:S04]  /*0a00*/  LDG.E R16, desc[UR6][R16.64] ;  /* 0x0000000610107981 */ /* 0x0000e8000c1e1900 */
[----:B------:R-:W3:Y:S01]  /*0a10*/  LDG.E R27, desc[UR6][R20.64] ;  /* 0x00000006141b7981 */ /* 0x000ee2000c1e1900 */
[C---:B------:R-:W-:Y:S02]  /*0a20*/  ISETP.NE.AND P0, PT, R4.reuse, 0x1, PT ;  /* 0x000000010400780c */ /* 0x040fe40003f05270 */
[----:B------:R-:W-:-:S02]  /*0a30*/  ISETP.NE.AND P1, PT, R4, RZ, PT ;  /* 0x000000ff0400720c */ /* 0x000fc40003f25270 */
[----:B------:R-:W-:Y:S01]  /*0a40*/  IADD3 R4, PT, PT, R28, 0x1, RZ ;  /* 0x000000011c047810 */ /* 0x000fe20007ffe0ff */
[----:B------:R-:W-:-:S05]  /*0a50*/  @P2 IMAD.MOV R4, RZ, RZ, R28 ;  /* 0x000000ffff042224 */ /* 0x000fca00078e021c */
[----:B------:R-:W-:-:S05]  /*0a60*/  IADD3 R19, PT, PT, R4, 0x1, RZ ;  /* 0x0000000104137810 */ /* 0x000fca0007ffe0ff */
[----:B------:R-:W-:-:S04]  /*0a70*/  @P1 IMAD.MOV R19, RZ, RZ, R4 ;  /* 0x000000ffff131224 */ /* 0x000fc800078e0204 */
[----:B0-----:R-:W-:Y:S01]  /*0a80*/  VIADD R17, R19, 0x1 ;  /* 0x0000000113117836 */ /* 0x001fe20000000000 */
[----:B------:R-:W-:-:S04]  /*0a90*/  UIADD3 UR4, UPT, UPT, UR4, 0x20, URZ ;  /* 0x0000002004047890 */ /* 0x000fc8000fffe0ff */
[----:B------:R-:W-:Y:S01]  /*0aa0*/  UISETP.NE.AND UP0, UPT, UR4, 0x40, UPT ;  /* 0x000000400400788c */ /* 0x000fe2000bf05270 */
[C---:B--2---:R-:W-:Y:S02]  /*0ab0*/  ISETP.NE.AND P2, PT, R5.reuse, RZ, PT ;  /* 0x000000ff0500720c */ /* 0x044fe40003f45270 */
[----:B------:R-:W-:Y:S01]  /*0ac0*/  ISETP.NE.AND P3, PT, R5, 0x1, PT ;  /* 0x000000010500780c */ /* 0x000fe20003f65270 */
[----:B------:R-:W-:Y:S02]  /*0ad0*/  VIADD R5, R18, 0x1 ;  /* 0x0000000112057836 */ /* 0x000fe40000000000 */
[----:B------:R-:W-:Y:S01]  /*0ae0*/  @P0 IMAD.MOV R5, RZ, RZ, R18 ;  /* 0x000000ffff050224 */ /* 0x000fe200078e0212 */
[C---:B----4-:R-:W-:Y:S02]  /*0af0*/  ISETP.NE.AND P0, PT, R26.reuse, RZ, PT ;  /* 0x000000ff1a00720c */ /* 0x050fe40003f05270 */
[----:B------:R-:W-:Y:S02]  /*0b00*/  ISETP.NE.AND P1, PT, R26, 0x1, PT ;  /* 0x000000011a00780c */ /* 0x000fe40003f25270 */
[----:B------:R-:W-:-:S03]  /*0b10*/  IADD3 R4, PT, PT, R5, 0x1, RZ ;  /* 0x0000000105047810 */ /* 0x000fc60007ffe0ff */
[----:B------:R-:W-:Y:S02]  /*0b20*/  @P2 IADD3 R17, PT, PT, R19, RZ, RZ ;  /* 0x000000ff13112210 */ /* 0x000fe40007ffe0ff */
[----:B------:R-:W-:Y:S01]  /*0b30*/  @P3 IMAD.MOV R4, RZ, RZ, R5 ;  /* 0x000000ffff043224 */ /* 0x000fe200078e0205 */
[C---:B-----5:R-:W-:Y:S02]  /*0b40*/  ISETP.NE.AND P2, PT, R25.reuse, RZ, PT ;  /* 0x000000ff1900720c */ /* 0x060fe40003f45270 */
[----:B------:R-:W-:Y:S01]  /*0b50*/  ISETP.NE.AND P3, PT, R25, 0x1, PT ;  /* 0x000000011900780c */ /* 0x000fe20003f65270 */
[C---:B------:R-:W-:Y:S02]  /*0b60*/  VIADD R5, R4.reuse, 0x1 ;  /* 0x0000000104057836 */ /* 0x040fe40000000000 */
[----:B------:R-:W-:Y:S01]  /*0b70*/  @P1 IADD3 R5, PT, PT, R4, RZ, RZ ;  /* 0x000000ff04051210 */ /* 0x000fe20007ffe0ff */
[----:B------:R-:W-:Y:S02]  /*0b80*/  VIADD R18, R17, 0x1 ;  /* 0x0000000111127836 */ /* 0x000fe40000000000 */
[----:B------:R-:W-:Y:S01]  /*0b90*/  @P0 IMAD.MOV R18, RZ, RZ, R17 ;  /* 0x000000ffff120224 */ /* 0x000fe200078e0211 */
[----:B------:R-:W-:-:S02]  /*0ba0*/  ISETP.NE.AND P0, PT, R24, RZ, PT ;  /* 0x000000ff1800720c */ /* 0x000fc40003f05270 */
[----:B------:R-:W-:Y:S01]  /*0bb0*/  ISETP.NE.AND P1, PT, R24, 0x1, PT ;  /* 0x000000011800780c */ /* 0x000fe20003f25270 */
[----:B------:R-:W-:Y:S01]  /*0bc0*/  VIADD R4, R5, 0x1 ;  /* 0x0000000105047836 */ /* 0x000fe20000000000 */
[----:B------:R-:W-:Y:S01]  /*0bd0*/  IADD3 R17, PT, PT, R18, 0x1, RZ ;  /* 0x0000000112117810 */ /* 0x000fe20007ffe0ff */
[----:B------:R-:W-:Y:S02]  /*0be0*/  @P2 IMAD.MOV R17, RZ, RZ, R18 ;  /* 0x000000ffff112224 */ /* 0x000fe400078e0212 */
[----:B------:R-:W-:Y:S01]  /*0bf0*/  @P3 IMAD.MOV R4, RZ, RZ, R5 ;  /* 0x000000ffff043224 */ /* 0x000fe200078e0205 */
[C---:B---3--:R-:W-:Y:S02]  /*0c00*/  ISETP.NE.AND P2, PT, R23.reuse, RZ, PT ;  /* 0x000000ff1700720c */ /* 0x048fe40003f45270 */
[----:B------:R-:W-:Y:S01]  /*0c10*/  ISETP.NE.AND P3, PT, R23, 0x1, PT ;  /* 0x000000011700780c */ /* 0x000fe20003f65270 */
[----:B------:R-:W-:Y:S01]  /*0c20*/  VIADD R18, R17, 0x1 ;  /* 0x0000000111127836 */ /* 0x000fe20000000000 */
[----:B------:R-:W-:-:S03]  /*0c30*/  IADD3 R5, PT, PT, R4, 0x1, RZ ;  /* 0x0000000104057810 */ /* 0x000fc60007ffe0ff */
[----:B------:R-:W-:Y:S01]  /*0c40*/  @P1 IMAD.MOV R5, RZ, RZ, R4 ;  /* 0x000000ffff051224 */ /* 0x000fe200078e0204 */
[----:B------:R-:W-:Y:S02]  /*0c50*/  @P0 IADD3 R18, PT, PT, R17, RZ, RZ ;  /* 0x000000ff11120210 */ /* 0x000fe40007ffe0ff */
[C---:B------:R-:W-:Y:S02]  /*0c60*/  ISETP.NE.AND P0, PT, R22.reuse, RZ, PT ;  /* 0x000000ff1600720c */ /* 0x040fe40003f05270 */
[----:B------:R-:W-:Y:S01]  /*0c70*/  ISETP.NE.AND P1, PT, R22, 0x1, PT ;  /* 0x000000011600780c */ /* 0x000fe20003f25270 */
[----:B------:R-:W-:Y:S01]  /*0c80*/  VIADD R4, R5, 0x1 ;  /* 0x0000000105047836 */ /* 0x000fe20000000000 */
[C---:B------:R-:W-:Y:S01]  /*0c90*/  IADD3 R17, PT, PT, R18.reuse, 0x1, RZ ;  /* 0x0000000112117810 */ /* 0x040fe20007ffe0ff */
[----:B------:R-:W-:Y:S01]  /*0ca0*/  @P3 IMAD.MOV R4, RZ, RZ, R5 ;  /* 0x000000ffff043224 */ /* 0x000fe200078e0205 */
[----:B------:R-:W-:Y:S02]  /*0cb0*/  @P2 IADD3 R17, PT, PT, R18, RZ, RZ ;  /* 0x000000ff12112210 */ /* 0x000fe40007ffe0ff */
[----:B------:R-:W-:-:S02]  /*0cc0*/  ISETP.NE.AND P2, PT, R13, RZ, PT ;  /* 0x000000ff0d00720c */ /* 0x000fc40003f45270 */
[----:B------:R-:W-:Y:S01]  /*0cd0*/  ISETP.NE.AND P3, PT, R13, 0x1, PT ;  /* 0x000000010d00780c */ /* 0x000fe20003f65270 */
[----:B------:R-:W-:Y:S01]  /*0ce0*/  VIADD R5, R4, 0x1 ;  /* 0x0000000104057836 */ /* 0x000fe20000000000 */
[C---:B------:R-:W-:Y:S02]  /*0cf0*/  IADD3 R13, PT, PT, R17.reuse, 0x1, RZ ;  /* 0x00000001110d7810 */ /* 0x040fe40007ffe0ff */
[----:B------:R-:W-:Y:S01]  /*0d00*/  @P0 IADD3 R13, PT, PT, R17, RZ, RZ ;  /* 0x000000ff110d0210 */ /* 0x000fe20007ffe0ff */
[----:B------:R-:W-:Y:S01]  /*0d10*/  @P1 IMAD.MOV R5, RZ, RZ, R4 ;  /* 0x000000ffff051224 */ /* 0x000fe200078e0204 */
[C---:B------:R-:W-:Y:S02]  /*0d20*/  ISETP.NE.AND P1, PT, R12.reuse, RZ, PT ;  /* 0x000000ff0c00720c */ /* 0x040fe40003f25270 */
        /* <DEDUP_REMOVED lines=10> */
[----:B------:R-:W-:-:S04]  /*0dd0*/  @P1 IADD3 R11, PT, PT, R12, RZ, RZ ;  /* 0x000000ff0c0b1210 */ /* 0x000fc80007ffe0ff */
[----:B------:R-:W-:Y:S02]  /*0de0*/  IADD3 R12, PT, PT, R11, 0x1, RZ ;  /* 0x000000010b0c7810 */ /* 0x000fe40007ffe0ff */
[C---:B------:R-:W-:Y:S02]  /*0df0*/  ISETP.NE.AND P1, PT, R10.reuse, RZ, PT ;  /* 0x000000ff0a00720c */ /* 0x040fe40003f25270 */
[----:B------:R-:W-:Y:S01]  /*0e00*/  ISETP.NE.AND P0, PT, R10, 0x1, PT ;  /* 0x000000010a00780c */ /* 0x000fe20003f05270 */
[----:B------:R-:W-:Y:S01]  /*0e10*/  VIADD R10, R5, 0x1 ;  /* 0x00000001050a7836 */ /* 0x000fe20000000000 */
[----:B------:R-:W-:Y:S01]  /*0e20*/  @P2 IADD3 R12, PT, PT, R11, RZ, RZ ;  /* 0x000000ff0b0c2210 */ /* 0x000fe20007ffe0ff */
[----:B------:R-:W-:Y:S01]  /*0e30*/  @P3 IMAD.MOV R10, RZ, RZ, R5 ;  /* 0x000000ffff0a3224 */ /* 0x000fe200078e0205 */
[C---:B------:R-:W-:Y:S02]  /*0e40*/  ISETP.NE.AND P2, PT, R9.reuse, RZ, PT ;  /* 0x000000ff0900720c */ /* 0x040fe40003f45270 */
[----:B------:R-:W-:Y:S01]  /*0e50*/  ISETP.NE.AND P3, PT, R9, 0x1, PT ;  /* 0x000000010900780c */ /* 0x000fe20003f65270 */
[----:B------:R-:W-:Y:S01]  /*0e60*/  VIADD R4, R10, 0x1 ;  /* 0x000000010a047836 */ /* 0x000fe20000000000 */
[----:B------:R-:W-:-:S05]  /*0e70*/  IADD3 R5, PT, PT, R12, 0x1, RZ ;  /* 0x000000010c057810 */ /* 0x000fca0007ffe0ff */
        /* <DEDUP_REMOVED lines=13> */
[----:B------:R-:W-:-:S03]  /*0f50*/  @P0 IMAD.MOV R4, RZ, RZ, R8 ;  /* 0x000000ffff040224 */ /* 0x000fc600078e0208 */
[C---:B------:R-:W-:Y:S02]  /*0f60*/  IADD3 R7, PT, PT, R5.reuse, 0x1, RZ ;  /* 0x0000000105077810 */ /* 0x040fe40007ffe0ff */
        /* <DEDUP_REMOVED lines=8> */
[----:B------:R-:W-:-:S03]  /*0ff0*/  IADD3 R5, PT, PT, R7, 0x1, RZ ;  /* 0x0000000107057810 */ /* 0x000fc60007ffe0ff */
[----:B------:R-:W-:Y:S02]  /*1000*/  @P1 IADD3 R5, PT, PT, R7, RZ, RZ ;  /* 0x000000ff07051210 */ /* 0x000fe40007ffe0ff */
[----:B------:R-:W-:Y:S02]  /*1010*/  @P0 IMAD.MOV R4, RZ, RZ, R6 ;  /* 0x000000ffff040224 */ /* 0x000fe400078e0206 */
[C---:B------:R-:W-:Y:S02]  /*1020*/  IADD3 R7, PT, PT, R5.reuse, 0x1, RZ ;  /* 0x0000000105077810 */ /* 0x040fe40007ffe0ff */
[----:B------:R-:W-:Y:S01]  /*1030*/  VIADD R6, R4, 0x1 ;  /* 0x0000000104067836 */ /* 0x000fe20000000000 */
[----:B------:R-:W-:Y:S01]  /*1040*/  @P2 IADD3 R7, PT, PT, R5, RZ, RZ ;  /* 0x000000ff05072210 */ /* 0x000fe20007ffe0ff */
[----:B------:R-:W-:Y:S01]  /*1050*/  @P3 IMAD.MOV R6, RZ, RZ, R4 ;  /* 0x000000ffff063224 */ /* 0x000fe200078e0204 */
[C---:B------:R-:W-:Y:S02]  /*1060*/  ISETP.NE.AND P1, PT, R27.reuse, RZ, PT ;  /* 0x000000ff1b00720c */ /* 0x040fe40003f25270 */
[----:B------:R-:W-:-:S02]  /*1070*/  ISETP.NE.AND P0, PT, R27, 0x1, PT ;  /* 0x000000011b00780c */ /* 0x000fc40003f05270 */
[C---:B------:R-:W-:Y:S02]  /*1080*/  ISETP.NE.AND P2, PT, R16.reuse, RZ, PT ;  /* 0x000000ff1000720c */ /* 0x040fe40003f45270 */
[----:B------:R-:W-:Y:S01]  /*1090*/  ISETP.NE.AND P3, PT, R16, 0x1, PT ;  /* 0x000000011000780c */ /* 0x000fe20003f65270 */
[----:B------:R-:W-:Y:S01]  /*10a0*/  VIADD R4, R6, 0x1 ;  /* 0x0000000106047836 */ /* 0x000fe20000000000 */
[----:B------:R-:W-:-:S05]  /*10b0*/  IADD3 R5, PT, PT, R7, 0x1, RZ ;  /* 0x0000000107057810 */ /* 0x000fca0007ffe0ff */
[----:B------:R-:W-:Y:S02]  /*10c0*/  @P1 IADD3 R5, PT, PT, R7, RZ, RZ ;  /* 0x000000ff07051210 */ /* 0x000fe40007ffe0ff */
[----:B------:R-:W-:Y:S02]  /*10d0*/  @P0 IMAD.MOV R4, RZ, RZ, R6 ;  /* 0x000000ffff040224 */ /* 0x000fe400078e0206 */
[----:B------:R-:W-:Y:S01]  /*10e0*/  IADD3 R22, PT, PT, R5, 0x1, RZ ;  /* 0x0000000105167810 */ /* 0x000fe20007ffe0ff */
[----:B------:R-:W-:Y:S01]  /*10f0*/  IMAD R2, R3, 0x8, R2 ;  /* 0x0000000803027824 */ /* 0x000fe200078e0202 */
[----:B------:R-:W-:Y:S01]  /*1100*/  @P2 IADD3 R22, PT, PT, R5, RZ, RZ ;  /* 0x000000ff05162210 */ /* 0x000fe20007ffe0ff */
[----:B------:R-:W-:Y:S02]  /*1110*/  VIADD R23, R4, 0x1 ;  /* 0x0000000104177836 */ /* 0x000fe40000000000 */
[----:B------:R-:W-:Y:S01]  /*1120*/  @P3 IMAD.MOV R23, RZ, RZ, R4 ;  /* 0x000000ffff173224 */ /* 0x000fe200078e0204 */
[----:B------:R-:W-:Y:S06]  /*1130*/  BRA.U UP0, `(.L_x_49) ;  /* 0xffffffed00e47547 */ /* 0x000fec000b83ffff */
[----:B------:R-:W0:Y:S01]  /*1140*/  LDC.64 R2, c[0x0][0x388] ;  /* 0x0000e200ff027b82 */ /* 0x000e220000000a00 */
[----:B------:R-:W-:-:S05]  /*1150*/  SHF.L.U32 R5, R0, 0x1, RZ ;  /* 0x0000000100057819 */ /* 0x000fca00000006ff */
[----:B0-----:R-:W-:-:S05]  /*1160*/  IMAD.WIDE R2, R5, 0x4, R2 ;  /* 0x0000000405027825 */ /* 0x001fca00078e0202 */
[----:B------:R-:W-:Y:S04]  /*1170*/  STG.E desc[UR6][R2.64+0x8], R22 ;  /* 0x0000081602007986 */ /* 0x000fe8000c101906 */
[----:B------:R-:W-:Y:S01]  /*1180*/  STG.E desc[UR6][R2.64+0xc], R23 ;  /* 0x00000c1702007986 */ /* 0x000fe2000c101906 */
[----:B------:R-:W-:Y:S05]  /*1190*/  EXIT ;  /* 0x000000000000794d */ /* 0x000fea0003800000 */
.L_x_50:
        /* <DEDUP_REMOVED lines=14> */
.L_x_91:


//--------------------- .text._Z6hash_fPfPiS_im   --------------------------
	.section	.text._Z6hash_fPfPiS_im,"ax",@progbits
	.align	128
        .global         _Z6hash_fPfPiS_im
        .type           _Z6hash_fPfPiS_im,@function
        .size           _Z6hash_fPfPiS_im,(.L_x_86 - _Z6hash_fPfPiS_im)
        .other          _Z6hash_fPfPiS_im,@"STO_CUDA_ENTRY STV_DEFAULT"
_Z6hash_fPfPiS_im:
.text._Z6hash_fPfPiS_im:
[----:B------:R-:W-:Y:S08]  /*0000*/  LDC R1, c[0x0][0x37c] ;  /* 0x0000df00ff017b82 */ /* 0x000ff00000000800 */
[----:B------:R-:W0:Y:S01]  /*0010*/  LDC R7, c[0x0][0x398] ;  /* 0x0000e600ff077b82 */ /* 0x000e220000000800 */
[----:B------:R-:W1:Y:S01]  /*0020*/  S2R R6, SR_TID.X ;  /* 0x0000000000067919 */ /* 0x000e620000002100 */
[----:B------:R-:W2:Y:S01]  /*0030*/  LDCU.64 UR6, c[0x0][0x358] ;  /* 0x00006b00ff0677ac */ /* 0x000ea20008000a00 */
[----:B------:R-:W-:-:S05]  /*0040*/  IMAD.MOV.U32 R10, RZ, RZ, RZ ;  /* 0x000000ffff0a7224 */ /* 0x000fca00078e00ff */
[----:B------:R-:W1:Y:S08]  /*0050*/  S2UR UR4, SR_CTAID.X ;  /* 0x00000000000479c3 */ /* 0x000e700000002500 */
[----:B------:R-:W1:Y:S01]  /*0060*/  LDC R5, c[0x0][0x360] ;  /* 0x0000d800ff057b82 */ /* 0x000e620000000800 */
[----:B0-----:R-:W-:-:S04]  /*0070*/  IABS R9, R7 ;  /* 0x0000000700097213 */ /* 0x001fc80000000000 */
[----:B------:R-:W0:Y:S01]  /*0080*/  I2F.RP R0, R9 ;  /* 0x0000000900007306 */ /* 0x000e220000209400 */
[----:B-1----:R-:W-:-:S07]  /*0090*/  IMAD R6, R5, UR4, R6 ;  /* 0x0000000405067c24 */ /* 0x002fce000f8e0206 */
[----:B0-----:R-:W0:Y:S01]  /*00a0*/  MUFU.RCP R0, R0 ;  /* 0x0000000000007308 */ /* 0x001e220000001000 */
[----:B------:R-:W-:Y:S01]  /*00b0*/  ISETP.GE.AND P2, PT, R6, RZ, PT ;  /* 0x000000ff0600720c */ /* 0x000fe20003f46270 */
[----:B0-----:R-:W-:Y:S01]  /*00c0*/  VIADD R2, R0, 0xffffffe ;  /* 0x0ffffffe00027836 */ /* 0x001fe20000000000 */
[----:B------:R-:W-:-:S05]  /*00d0*/  IABS R0, R6 ;  /* 0x0000000600007213 */ /* 0x000fca0000000000 */
[----:B------:R0:W1:Y:S02]  /*00e0*/  F2I.FTZ.U32.TRUNC.NTZ R3, R2 ;  /* 0x0000000200037305 */ /* 0x000064000021f000 */
[----:B0-----:R-:W-:Y:S02]  /*00f0*/  IMAD.MOV.U32 R2, RZ, RZ, RZ ;  /* 0x000000ffff027224 */ /* 0x001fe400078e00ff */
[----:B-1----:R-:W-:-:S04]  /*0100*/  IMAD.MOV R4, RZ, RZ, -R3 ;  /* 0x000000ffff047224 */ /* 0x002fc800078e0a03 */
[----:B------:R-:W-:-:S04]  /*0110*/  IMAD R5, R4, R9, RZ ;  /* 0x0000000904057224 */ /* 0x000fc800078e02ff */
[----:B------:R-:W-:-:S06]  /*0120*/  IMAD.HI.U32 R3, R3, R5, R2 ;  /* 0x0000000503037227 */ /* 0x000fcc00078e0002 */
[----:B------:R-:W-:-:S04]  /*0130*/  IMAD.HI.U32 R3, R3, R0, RZ ;  /* 0x0000000003037227 */ /* 0x000fc800078e00ff */
[----:B------:R-:W-:-:S04]  /*0140*/  IMAD.MOV R3, RZ, RZ, -R3 ;  /* 0x000000ffff037224 */ /* 0x000fc800078e0a03 */
[----:B------:R-:W-:-:S05]  /*0150*/  IMAD R0, R9, R3, R0 ;  /* 0x0000000309007224 */ /* 0x000fca00078e0200 */
[----:B------:R-:W-:-:S13]  /*0160*/  ISETP.GT.U32.AND P0, PT, R9, R0, PT ;  /* 0x000000000900720c */ /* 0x000fda0003f04070 */
[----:B------:R-:W-:Y:S01]  /*0170*/  @!P0 IMAD.IADD R0, R0, 0x1, -R9 ;  /* 0x0000000100008824 */ /* 0x000fe200078e0a09 */
[----:B------:R-:W-:-:S04]  /*0180*/  ISETP.NE.AND P0, PT, R7, RZ, PT ;  /* 0x000000ff0700720c */ /* 0x000fc80003f05270 */
[----:B------:R-:W-:-:S13]  /*0190*/  ISETP.GT.U32.AND P1, PT, R9, R0, PT ;  /* 0x000000000900720c */ /* 0x000fda0003f24070 */
[----:B------:R-:W-:Y:S01]  /*01a0*/  @!P1 IMAD.IADD R0, R0, 0x1, -R9 ;  /* 0x0000000100009824 */ /* 0x000fe200078e0a09 */
[----:B------:R-:W-:-:S03]  /*01b0*/  ISETP.GE.AND P1, PT, R7, 0x1, PT ;  /* 0x000000010700780c */ /* 0x000fc60003f26270 */
[----:B------:R-:W-:Y:S02]  /*01c0*/  IMAD.MOV.U32 R3, RZ, RZ, R0 ;  /* 0x000000ffff037224 */ /* 0x000fe400078e0000 */
[-C--:B------:R-:W-:Y:S02]  /*01d0*/  IMAD R0, R6, R7.reuse, R6 ;  /* 0x0000000706007224 */ /* 0x080fe400078e0206 */
[----:B------:R-:W-:Y:S01]  /*01e0*/  @!P2 IMAD.MOV R3, RZ, RZ, -R3 ;  /* 0x000000ffff03a224 */ /* 0x000fe200078e0a03 */
[----:B------:R-:W-:-:S05]  /*01f0*/  @!P0 LOP3.LUT R3, RZ, R7, RZ, 0x33, !PT ;  /* 0x00000007ff038212 */ /* 0x000fca00078e33ff */
[----:B--2---:R-:W-:Y:S05]  /*0200*/  @!P1 BRA `(.L_x_51) ;  /* 0x0000000400cc9947 */ /* 0x004fea0003800000 */
[C---:B------:R-:W-:Y:S01]  /*0210*/  ISETP.GE.U32.AND P1, PT, R7.reuse, 0x8, PT ;  /* 0x000000080700780c */ /* 0x040fe20003f26070 */
[----:B------:R-:W-:Y:S01]  /*0220*/  IMAD.IADD R8, R6, 0x1, -R3 ;  /* 0x0000000106087824 */ /* 0x000fe200078e0a03 */
[----:B------:R-:W-:Y:S02]  /*0230*/  LOP3.LUT R24, R7, 0x7, RZ, 0xc0, !PT ;  /* 0x0000000707187812 */ /* 0x000fe400078ec0ff */
[----:B------:R-:W-:Y:S02]  /*0240*/  CS2R R10, SRZ ;  /* 0x00000000000a7805 */ /* 0x000fe4000001ff00 */
[----:B------:R-:W-:Y:S02]  /*0250*/  SHF.R.S32.HI R9, RZ, 0x1f, R0 ;  /* 0x0000001fff097819 */ /* 0x000fe40000011400 */
[----:B------:R-:W-:-:S05]  /*0260*/  ISETP.NE.AND P0, PT, R24, RZ, PT ;  /* 0x000000ff1800720c */ /* 0x000fca0003f05270 */
[----:B------:R-:W-:Y:S08]  /*0270*/  @!P1 BRA `(.L_x_52) ;  /* 0x0000000000b49947 */ /* 0x000ff00003800000 */
[----:B------:R-:W0:Y:S01]  /*0280*/  LDCU.64 UR8, c[0x0][0x390] ;  /* 0x00007200ff0877ac */ /* 0x000e220008000a00 */
[----:B------:R-:W-:Y:S01]  /*0290*/  IMAD.WIDE R2, R3, 0x4, RZ ;  /* 0x0000000403027825 */ /* 0x000fe200078e02ff */
[----:B------:R-:W-:Y:S01]  /*02a0*/  LOP3.LUT R11, R7, 0x7ffffff8, RZ, 0xc0, !PT ;  /* 0x7ffffff8070b7812 */ /* 0x000fe200078ec0ff */
[----:B------:R-:W1:Y:S02]  /*02b0*/  LDCU.64 UR4, c[0x0][0x380] ;  /* 0x00007000ff0477ac */ /* 0x000e640008000a00 */
[----:B------:R-:W-:Y:S02]  /*02c0*/  IMAD.MOV.U32 R10, RZ, RZ, RZ ;  /* 0x000000ffff0a7224 */ /* 0x000fe400078e00ff */
[----:B------:R-:W-:-:S04]  /*02d0*/  IMAD.WIDE R2, R6, 0x4, -R2 ;  /* 0x0000000406027825 */ /* 0x000fc800078e0a02 */
[----:B------:R-:W-:Y:S01]  /*02e0*/  IMAD.MOV R12, RZ, RZ, -R11 ;  /* 0x000000ffff0c7224 */ /* 0x000fe200078e0a0b */
[----:B0-----:R-:W-:Y:S02]  /*02f0*/  LEA R4, P3, R0, UR8, 0x2 ;  /* 0x0000000800047c11 */ /* 0x001fe4000f8610ff */
[----:B-1----:R-:W-:Y:S02]  /*0300*/  IADD3 R2, P1, PT, R2, UR4, RZ ;  /* 0x0000000402027c10 */ /* 0x002fe4000ff3e0ff */
[----:B------:R-:W-:Y:S02]  /*0310*/  IADD3 R4, P4, PT, R4, 0x10, RZ ;  /* 0x0000001004047810 */ /* 0x000fe40007f9e0ff */
[----:B------:R-:W-:Y:S02]  /*0320*/  LEA.HI.X R5, R0, UR9, R9, 0x2, P3 ;  /* 0x0000000900057c11 */ /* 0x000fe400098f1409 */
[----:B------:R-:W-:-:S03]  /*0330*/  IADD3 R2, P2, PT, R2, 0x10, RZ ;  /* 0x0000001002027810 */ /* 0x000fc60007f5e0ff */
[----:B------:R-:W-:Y:S01]  /*0340*/  IMAD.X R5, RZ, RZ, R5, P4 ;  /* 0x000000ffff057224 */ /* 0x000fe200020e0605 */
[----:B------:R-:W-:-:S09]  /*0350*/  IADD3.X R3, PT, PT, RZ, UR5, R3, P2, P1 ;  /* 0x00000005ff037c10 */ /* 0x000fd200097e2403 */
.L_x_53:
[----:B------:R-:W2:Y:S04]  /*0360*/  LDG.E R21, desc[UR6][R2.64+-0x10] ;  /* 0xfffff00602157981 */ /* 0x000ea8000c1e1900 */
[----:B------:R-:W2:Y:S04]  /*0370*/  LDG.E R22, desc[UR6][R4.64+-0x10] ;  /* 0xfffff00604167981 */ /* 0x000ea8000c1e1900 */
[----:B------:R-:W3:Y:S04]  /*0380*/  LDG.E R23, desc[UR6][R2.64+-0xc] ;  /* 0xfffff40602177981 */ /* 0x000ee8000c1e1900 */
[----:B------:R-:W3:Y:S04]  /*0390*/  LDG.E R25, desc[UR6][R4.64+-0xc] ;  /* 0xfffff40604197981 */ /* 0x000ee8000c1e1900 */
[----:B------:R-:W4:Y:S04]  /*03a0*/  LDG.E R13, desc[UR6][R2.64+-0x8] ;  /* 0xfffff806020d7981 */ /* 0x000f28000c1e1900 */
[----:B------:R-:W4:Y:S04]  /*03b0*/  LDG.E R14, desc[UR6][R4.64+-0x8] ;  /* 0xfffff806040e7981 */ /* 0x000f28000c1e1900 */
[----:B------:R-:W5:Y:S04]  /*03c0*/  LDG.E R15, desc[UR6][R2.64+-0x4] ;  /* 0xfffffc06020f7981 */ /* 0x000f68000c1e1900 */
[----:B------:R-:W5:Y:S04]  /*03d0*/  LDG.E R16, desc[UR6][R4.64+-0x4] ;  /* 0xfffffc0604107981 */ /* 0x000f68000c1e1900 */
[----:B------:R-:W5:Y:S04]  /*03e0*/  LDG.E R17, desc[UR6][R2.64] ;  /* 0x0000000602117981 */ /* 0x000f68000c1e1900 */
[----:B------:R-:W5:Y:S04]  /*03f0*/  LDG.E R18, desc[UR6][R4.64] ;  /* 0x0000000604127981 */ /* 0x000f68000c1e1900 */
[----:B------:R-:W5:Y:S04]  /*0400*/  LDG.E R19, desc[UR6][R2.64+0x4] ;  /* 0x0000040602137981 */ /* 0x000f68000c1e1900 */
[----:B------:R-:W5:Y:S01]  /*0410*/  LDG.E R20, desc[UR6][R4.64+0x4] ;  /* 0x0000040604147981 */ /* 0x000f62000c1e1900 */
[----:B--2---:R-:W-:-:S03]  /*0420*/  FFMA R22, R21, R22, R10 ;  /* 0x0000001615167223 */ /* 0x004fc6000000000a */
[----:B------:R-:W2:Y:S04]  /*0430*/  LDG.E R21, desc[UR6][R2.64+0x8] ;  /* 0x0000080602157981 */ /* 0x000ea8000c1e1900 */
[----:B------:R-:W2:Y:S01]  /*0440*/  LDG.E R10, desc[UR6][R4.64+0x8] ;  /* 0x00000806040a7981 */ /* 0x000ea2000c1e1900 */
[----:B---3--:R-:W-:-:S03]  /*0450*/  FFMA R26, R23, R25, R22 ;  /* 0x00000019171a7223 */ /* 0x008fc60000000016 */
[----:B------:R0:W3:Y:S04]  /*0460*/  LDG.E R22, desc[UR6][R2.64+0xc] ;  /* 0x00000c0602167981 */ /* 0x0000e8000c1e1900 */
[----:B------:R1:W3:Y:S01]  /*0470*/  LDG.E R23, desc[UR6][R4.64+0xc] ;  /* 0x00000c0604177981 */ /* 0x0002e2000c1e1900 */
[----:B------:R-:W-:Y:S02]  /*0480*/  VIADD R12, R12, 0x8 ;  /* 0x000000080c0c7836 */ /* 0x000fe40000000000 */
[----:B----4-:R-:W-:-:S03]  /*0490*/  FFMA R14, R13, R14, R26 ;  /* 0x0000000e0d0e7223 */ /* 0x010fc6000000001a */
[----:B------:R-:W-:Y:S02]  /*04a0*/  ISETP.NE.AND P1, PT, R12, RZ, PT ;  /* 0x000000ff0c00720c */ /* 0x000fe40003f25270 */
[----:B0-----:R-:W-:Y:S01]  /*04b0*/  IADD3 R2, P2, PT, R2, 0x20, RZ ;  /* 0x0000002002027810 */ /* 0x001fe20007f5e0ff */
[----:B-----5:R-:W-:Y:S01]  /*04c0*/  FFMA R14, R15, R16, R14 ;  /* 0x000000100f0e7223 */ /* 0x020fe2000000000e */
[----:B-1----:R-:W-:-:S03]  /*04d0*/  IADD3 R4, P3, PT, R4, 0x20, RZ ;  /* 0x0000002004047810 */ /* 0x002fc60007f7e0ff */
[----:B------:R-:W-:Y:S02]  /*04e0*/  IMAD.X R3, RZ, RZ, R3, P2 ;  /* 0x000000ffff037224 */ /* 0x000fe400010e0603 */
[----:B------:R-:W-:Y:S02]  /*04f0*/  IMAD.X R5, RZ, RZ, R5, P3 ;  /* 0x000000ffff057224 */ /* 0x000fe400018e0605 */
[----:B------:R-:W-:-:S04]  /*0500*/  FFMA R14, R17, R18, R14 ;  /* 0x00000012110e7223 */ /* 0x000fc8000000000e */
[----:B------:R-:W-:-:S04]  /*0510*/  FFMA R14, R19, R20, R14 ;  /* 0x00000014130e7223 */ /* 0x000fc8000000000e */
[----:B--2---:R-:W-:-:S04]  /*0520*/  FFMA R21, R21, R10, R14 ;  /* 0x0000000a15157223 */ /* 0x004fc8000000000e */
[----:B---3--:R-:W-:Y:S01]  /*0530*/  FFMA R10, R22, R23, R21 ;  /* 0x00000017160a7223 */ /* 0x008fe20000000015 */
[----:B------:R-:W-:Y:S06]  /*0540*/  @P1 BRA `(.L_x_53) ;  /* 0xfffffffc00841947 */ /* 0x000fec000383ffff */
.L_x_52:
[----:B------:R-:W-:Y:S01]  /*0550*/  SHF.R.S32.HI R16, RZ, 0x1f, R8 ;  /* 0x0000001fff107819 */ /* 0x000fe20000011408 */
[----:B------:R-:W-:Y:S06]  /*0560*/  @!P0 BRA `(.L_x_51) ;  /* 0x0000000000f48947 */ /* 0x000fec0003800000 */
[----:B------:R-:W-:Y:S02]  /*0570*/  ISETP.GE.U32.AND P1, PT, R24, 0x4, PT ;  /* 0x000000041800780c */ /* 0x000fe40003f26070 */
[----:B------:R-:W-:-:S04]  /*0580*/  LOP3.LUT R21, R7, 0x3, RZ, 0xc0, !PT ;  /* 0x0000000307157812 */ /* 0x000fc800078ec0ff */
[----:B------:R-:W-:-:S07]  /*0590*/  ISETP.NE.AND P0, PT, R21, RZ, PT ;  /* 0x000000ff1500720c */ /* 0x000fce0003f05270 */
[----:B------:R-:W-:Y:S06]  /*05a0*/  @!P1 BRA `(.L_x_54) ;  /* 0x00000000005c9947 */ /* 0x000fec0003800000 */
[----:B------:R-:W0:Y:S01]  /*05b0*/  LDCU.64 UR4, c[0x0][0x380] ;  /* 0x00007000ff0477ac */ /* 0x000e220008000a00 */
[-C--:B------:R-:W-:Y:S02]  /*05c0*/  IADD3 R5, P1, PT, R8, R11.reuse, RZ ;  /* 0x0000000b08057210 */ /* 0x080fe40007f3e0ff */
[----:B------:R-:W-:Y:S01]  /*05d0*/  IADD3 R3, P2, PT, R0, R11, RZ ;  /* 0x0000000b00037210 */ /* 0x000fe20007f5e0ff */
[----:B------:R-:W1:Y:S02]  /*05e0*/  LDCU.64 UR8, c[0x0][0x390] ;  /* 0x00007200ff0877ac */ /* 0x000e640008000a00 */
[----:B------:R-:W-:Y:S02]  /*05f0*/  IMAD.X R14, RZ, RZ, R16, P1 ;  /* 0x000000ffff0e7224 */ /* 0x000fe400008e0610 */
[----:B------:R-:W-:Y:S01]  /*0600*/  IMAD.X R12, RZ, RZ, R9, P2 ;  /* 0x000000ffff0c7224 */ /* 0x000fe200010e0609 */
[----:B0-----:R-:W-:Y:S02]  /*0610*/  LEA R4, P1, R5, UR4, 0x2 ;  /* 0x0000000405047c11 */ /* 0x001fe4000f8210ff */
[----:B-1----:R-:W-:-:S02]  /*0620*/  LEA R2, P2, R3, UR8, 0x2 ;  /* 0x0000000803027c11 */ /* 0x002fc4000f8410ff */
[----:B------:R-:W-:Y:S02]  /*0630*/  LEA.HI.X R5, R5, UR5, R14, 0x2, P1 ;  /* 0x0000000505057c11 */ /* 0x000fe400088f140e */
[----:B------:R-:W-:-:S03]  /*0640*/  LEA.HI.X R3, R3, UR9, R12, 0x2, P2 ;  /* 0x0000000903037c11 */ /* 0x000fc600090f140c */
[----:B------:R-:W2:Y:S04]  /*0650*/  LDG.E R13, desc[UR6][R4.64] ;  /* 0x00000006040d7981 */ /* 0x000ea8000c1e1900 */
[----:B------:R-:W2:Y:S04]  /*0660*/  LDG.E R12, desc[UR6][R2.64] ;  /* 0x00000006020c7981 */ /* 0x000ea8000c1e1900 */
[----:B------:R-:W3:Y:S04]  /*0670*/  LDG.E R15, desc[UR6][R4.64+0x4] ;  /* 0x00000406040f7981 */ /* 0x000ee8000c1e1900 */
[----:B------:R-:W3:Y:S04]  /*0680*/  LDG.E R14, desc[UR6][R2.64+0x4] ;  /* 0x00000406020e7981 */ /* 0x000ee8000c1e1900 */
[----:B------:R-:W4:Y:S04]  /*0690*/  LDG.E R17, desc[UR6][R4.64+0x8] ;  /* 0x0000080604117981 */ /* 0x000f28000c1e1900 */
[----:B------:R-:W4:Y:S04]  /*06a0*/  LDG.E R18, desc[UR6][R2.64+0x8] ;  /* 0x0000080602127981 */ /* 0x000f28000c1e1900 */
[----:B------:R-:W5:Y:S04]  /*06b0*/  LDG.E R19, desc[UR6][R4.64+0xc] ;  /* 0x00000c0604137981 */ /* 0x000f68000c1e1900 */
[----:B------:R-:W5:Y:S01]  /*06c0*/  LDG.E R20, desc[UR6][R2.64+0xc] ;  /* 0x00000c0602147981 */ /* 0x000f62000c1e1900 */
[----:B------:R-:W-:-:S02]  /*06d0*/  VIADD R11, R11, 0x4 ;  /* 0x000000040b0b7836 */ /* 0x000fc40000000000 */
[----:B--2---:R-:W-:-:S04]  /*06e0*/  FFMA R12, R13, R12, R10 ;  /* 0x0000000c0d0c7223 */ /* 0x004fc8000000000a */
[----:B---3--:R-:W-:-:S04]  /*06f0*/  FFMA R12, R15, R14, R12 ;  /* 0x0000000e0f0c7223 */ /* 0x008fc8000000000c */
[----:B----4-:R-:W-:-:S04]  /*0700*/  FFMA R12, R17, R18, R12 ;  /* 0x00000012110c7223 */ /* 0x010fc8000000000c */
[----:B-----5:R-:W-:-:S07]  /*0710*/  FFMA R10, R19, R20, R12 ;  /* 0x00000014130a7223 */ /* 0x020fce000000000c */
.L_x_54:
[----:B------:R-:W-:Y:S05]  /*0720*/  @!P0 BRA `(.L_x_51) ;  /* 0x0000000000848947 */ /* 0x000fea0003800000 */
[----:B------:R-:W-:Y:S02]  /*0730*/  ISETP.NE.AND P1, PT, R21, 0x1, PT ;  /* 0x000000011500780c */ /* 0x000fe40003f25270 */
[----:B------:R-:W-:-:S04]  /*0740*/  LOP3.LUT R2, R7, 0x1, RZ, 0xc0, !PT ;  /* 0x0000000107027812 */ /* 0x000fc800078ec0ff */
[----:B------:R-:W-:-:S07]  /*0750*/  ISETP.NE.U32.AND P0, PT, R2, 0x1, PT ;  /* 0x000000010200780c */ /* 0x000fce0003f05070 */
[----:B------:R-:W0:Y:S01]  /*0760*/  @P1 LDC.64 R2, c[0x0][0x380] ;  /* 0x0000e000ff021b82 */ /* 0x000e220000000a00 */
[-C--:B------:R-:W-:Y:S02]  /*0770*/  @P1 IADD3 R17, P3, PT, R8, R11.reuse, RZ ;  /* 0x0000000b08111210 */ /* 0x080fe40007f7e0ff */
[----:B------:R-:W-:Y:S01]  /*0780*/  @P1 IADD3 R19, P2, PT, R0, R11, RZ ;  /* 0x0000000b00131210 */ /* 0x000fe20007f5e0ff */
[----:B------:R-:W-:Y:S02]  /*0790*/  @P1 VIADD R11, R11, 0x2 ;  /* 0x000000020b0b1836 */ /* 0x000fe40000000000 */
[----:B------:R-:W-:Y:S02]  /*07a0*/  @P1 IMAD.X R18, RZ, RZ, R16, P3 ;  /* 0x000000ffff121224 */ /* 0x000fe400018e0610 */
[----:B------:R-:W1:Y:S01]  /*07b0*/  @P1 LDC.64 R4, c[0x0][0x390] ;  /* 0x0000e400ff041b82 */ /* 0x000e620000000a00 */
[----:B------:R-:W-:-:S05]  /*07c0*/  @!P0 IADD3 R8, P3, PT, R8, R11, RZ ;  /* 0x0000000b08088210 */ /* 0x000fca0007f7e0ff */
[----:B------:R-:W-:Y:S02]  /*07d0*/  @!P0 IMAD.X R16, RZ, RZ, R16, P3 ;  /* 0x000000ffff108224 */ /* 0x000fe400018e0610 */
[----:B------:R-:W2:Y:S08]  /*07e0*/  @!P0 LDC.64 R12, c[0x0][0x380] ;  /* 0x0000e000ff0c8b82 */ /* 0x000eb00000000a00 */
[----:B------:R-:W3:Y:S01]  /*07f0*/  @!P0 LDC.64 R14, c[0x0][0x390] ;  /* 0x0000e400ff0e8b82 */ /* 0x000ee20000000a00 */
[----:B0-----:R-:W-:-:S04]  /*0800*/  @P1 LEA R2, P4, R17, R2, 0x2 ;  /* 0x0000000211021211 */ /* 0x001fc800078810ff */
[----:B------:R-:W-:Y:S01]  /*0810*/  @P1 LEA.HI.X R3, R17, R3, R18, 0x2, P4 ;  /* 0x0000000311031211 */ /* 0x000fe200020f1412 */
[----:B------:R-:W-:Y:S01]  /*0820*/  @P1 IMAD.X R18, RZ, RZ, R9, P2 ;  /* 0x000000ffff121224 */ /* 0x000fe200010e0609 */
[----:B------:R-:W-:Y:S02]  /*0830*/  @!P0 IADD3 R11, P4, PT, R0, R11, RZ ;  /* 0x0000000b000b8210 */ /* 0x000fe40007f9e0ff */
[----:B-1----:R-:W-:-:S04]  /*0840*/  @P1 LEA R4, P2, R19, R4, 0x2 ;  /* 0x0000000413041211 */ /* 0x002fc800078410ff */
[----:B------:R-:W-:Y:S02]  /*0850*/  @P1 LEA.HI.X R5, R19, R5, R18, 0x2, P2 ;  /* 0x0000000513051211 */ /* 0x000fe400010f1412 */
[----:B--2---:R-:W-:-:S04]  /*0860*/  @!P0 LEA R12, P3, R8, R12, 0x2 ;  /* 0x0000000c080c8211 */ /* 0x004fc800078610ff */
[----:B------:R-:W-:Y:S01]  /*0870*/  @!P0 LEA.HI.X R13, R8, R13, R16, 0x2, P3 ;  /* 0x0000000d080d8211 */ /* 0x000fe200018f1410 */
[----:B------:R-:W-:Y:S01]  /*0880*/  @!P0 IMAD.X R8, RZ, RZ, R9, P4 ;  /* 0x000000ffff088224 */ /* 0x000fe200020e0609 */
[----:B------:R-:W2:Y:S01]  /*0890*/  @P1 LDG.E R16, desc[UR6][R4.64] ;  /* 0x0000000604101981 */ /* 0x000ea2000c1e1900 */
[----:B---3--:R-:W-:-:S03]  /*08a0*/  @!P0 LEA R14, P2, R11, R14, 0x2 ;  /* 0x0000000e0b0e8211 */ /* 0x008fc600078410ff */
[----:B------:R-:W2:Y:S01]  /*08b0*/  @P1 LDG.E R9, desc[UR6][R2.64] ;  /* 0x0000000602091981 */ /* 0x000ea2000c1e1900 */
[----:B------:R-:W-:-:S03]  /*08c0*/  @!P0 LEA.HI.X R15, R11, R15, R8, 0x2, P2 ;  /* 0x0000000f0b0f8211 */ /* 0x000fc600010f1408 */
[----:B------:R-:W3:Y:S04]  /*08d0*/  @P1 LDG.E R8, desc[UR6][R2.64+0x4] ;  /* 0x0000040602081981 */ /* 0x000ee8000c1e1900 */
[----:B------:R-:W3:Y:S04]  /*08e0*/  @P1 LDG.E R11, desc[UR6][R4.64+0x4] ;  /* 0x00000406040b1981 */ /* 0x000ee8000c1e1900 */
[----:B------:R-:W4:Y:S04]  /*08f0*/  @!P0 LDG.E R13, desc[UR6][R12.64] ;  /* 0x000000060c0d8981 */ /* 0x000f28000c1e1900 */
[----:B------:R-:W4:Y:S01]  /*0900*/  @!P0 LDG.E R14, desc[UR6][R14.64] ;  /* 0x000000060e0e8981 */ /* 0x000f22000c1e1900 */
[----:B--2---:R-:W-:-:S04]  /*0910*/  @P1 FFMA R9, R9, R16, R10 ;  /* 0x0000001009091223 */ /* 0x004fc8000000000a */
[----:B---3--:R-:W-:-:S04]  /*0920*/  @P1 FFMA R10, R8, R11, R9 ;  /* 0x0000000b080a1223 */ /* 0x008fc80000000009 */
[----:B----4-:R-:W-:-:S07]  /*0930*/  @!P0 FFMA R10, R13, R14, R10 ;  /* 0x0000000e0d0a8223 */ /* 0x010fce000000000a */
.L_x_51:
[----:B------:R-:W0:Y:S01]  /*0940*/  LDC.64 R2, c[0x0][0x390] ;  /* 0x0000e400ff027b82 */ /* 0x000e220000000a00 */
[----:B------:R-:W-:-:S04]  /*0950*/  IMAD.IADD R7, R0, 0x1, R7 ;  /* 0x0000000100077824 */ /* 0x000fc800078e0207 */
[----:B0-----:R-:W-:-:S06]  /*0960*/  IMAD.WIDE R2, R7, 0x4, R2 ;  /* 0x0000000407027825 */ /* 0x001fcc00078e0202 */
[----:B------:R-:W2:Y:S01]  /*0970*/  LDG.E R3, desc[UR6][R2.64] ;  /* 0x0000000602037981 */ /* 0x000ea2000c1e1900 */
[----:B------:R-:W-:Y:S01]  /*0980*/  IMAD.MOV.U32 R5, RZ, RZ, 0x3ab60b61 ;  /* 0x3ab60b61ff057424 */ /* 0x000fe200078e00ff */
[----:B------:R-:W-:Y:S01]  /*0990*/  BSSY.RECONVERGENT B1, `(.L_x_55) ;  /* 0x000000c000017945 */ /* 0x000fe20003800200 */
[----:B------:R-:W-:-:S04]  /*09a0*/  IMAD.MOV.U32 R4, RZ, RZ, 0x44340000 ;  /* 0x44340000ff047424 */ /* 0x000fc800078e00ff */
[----:B------:R-:W-:-:S04]  /*09b0*/  FFMA R4, R5, -R4, 1 ;  /* 0x3f80000005047423 */ /* 0x000fc80000000804 */
[----:B------:R-:W-:Y:S01]  /*09c0*/  FFMA R5, R4, R5, 0.0013888889225199818611 ;  /* 0x3ab60b6104057423 */ /* 0x000fe20000000005 */
[----:B--2---:R-:W-:-:S04]  /*09d0*/  FADD R0, R3, R10 ;  /* 0x0000000a03007221 */ /* 0x004fc80000000000 */
[----:B------:R-:W0:Y:S01]  /*09e0*/  FCHK P0, R0, 720 ;  /* 0x4434000000007902 */ /* 0x000e220000000000 */
[----:B------:R-:W-:-:S04]  /*09f0*/  FFMA R4, R0, R5, RZ ;  /* 0x0000000500047223 */ /* 0x000fc800000000ff */
[----:B------:R-:W-:-:S04]  /*0a00*/  FFMA R7, R4, -720, R0 ;  /* 0xc434000004077823 */ /* 0x000fc80000000000 */
[----:B------:R-:W-:Y:S01]  /*0a10*/  FFMA R4, R5, R7, R4 ;  /* 0x0000000705047223 */ /* 0x000fe20000000004 */
[----:B0-----:R-:W-:Y:S06]  /*0a20*/  @!P0 BRA `(.L_x_56) ;  /* 0x0000000000088947 */ /* 0x001fec0003800000 */
[----:B------:R-:W-:-:S07]  /*0a30*/  MOV R2, 0xa50 ;  /* 0x00000a5000027802 */ /* 0x000fce0000000f00 */
[----:B------:R-:W-:Y:S05]  /*0a40*/  CALL.REL.NOINC `($__internal_0_$__cuda_sm3x_div_rn_noftz_f32_slowpath) ;  /* 0x0000000000187944 */ /* 0x000fea0003c00000 */
.L_x_56:
[----:B------:R-:W-:Y:S05]  /*0a50*/  BSYNC.RECONVERGENT B1 ;  /* 0x0000000000017941 */ /* 0x000fea0003800200 */
.L_x_55:
[----:B------:R-:W0:Y:S01]  /*0a60*/  LDC.64 R2, c[0x0][0x388] ;  /* 0x0000e200ff027b82 */ /* 0x000e220000000a00 */
[----:B------:R-:W1:Y:S01]  /*0a70*/  F2I.FLOOR.NTZ R5, R4 ;  /* 0x0000000400057305 */ /* 0x000e620000207100 */
[----:B0-----:R-:W-:-:S05]  /*0a80*/  IMAD.WIDE R6, R6, 0x4, R2 ;  /* 0x0000000406067825 */ /* 0x001fca00078e0202 */
[----:B-1----:R-:W-:Y:S01]  /*0a90*/  STG.E desc[UR6][R6.64], R5 ;  /* 0x0000000506007986 */ /* 0x002fe2000c101906 */
[----:B------:R-:W-:Y:S05]  /*0aa0*/  EXIT ;  /* 0x000000000000794d */ /* 0x000fea0003800000 */
        .weak           $__internal_0_$__cuda_sm3x_div_rn_noftz_f32_slowpath
        .type           $__internal_0_$__cuda_sm3x_div_rn_noftz_f32_slowpath,@function
        .size           $__internal_0_$__cuda_sm3x_div_rn_noftz_f32_slowpath,(.L_x_86 - $__internal_0_$__cuda_sm3x_div_rn_noftz_f32_slowpath)
$__internal_0_$__cuda_sm3x_div_rn_noftz_f32_slowpath:
[--C-:B------:R-:W-:Y:S01]  /*0ab0*/  SHF.R.U32.HI R3, RZ, 0x17, R0.reuse ;  /* 0x00000017ff037819 */ /* 0x100fe20000011600 */
[----:B------:R-:W-:Y:S04]  /*0ac0*/  BSSY.RECONVERGENT B0, `(.L_x_57) ;  /* 0x000005c000007945 */ /* 0x000fe80003800200 */
[----:B------:R-:W-:Y:S01]  /*0ad0*/  BSSY.RELIABLE B2, `(.L_x_58) ;  /* 0x000001a000027945 */ /* 0x000fe20003800100 */
[----:B------:R-:W-:Y:S01]  /*0ae0*/  LOP3.LUT R5, R3, 0xff, RZ, 0xc0, !PT ;  /* 0x000000ff03057812 */ /* 0x000fe200078ec0ff */
[----:B------:R-:W-:-:S04]  /*0af0*/  IMAD.MOV.U32 R3, RZ, RZ, R0 ;  /* 0x000000ffff037224 */ /* 0x000fc800078e0000 */
[----:B------:R-:W-:-:S05]  /*0b00*/  VIADD R7, R5, 0xffffffff ;  /* 0xffffffff05077836 */ /* 0x000fca0000000000 */
[----:B------:R-:W-:-:S13]  /*0b10*/  ISETP.GT.U32.OR P0, PT, R7, 0xfd, !PT ;  /* 0x000000fd0700780c */ /* 0x000fda0007f04470 */
[----:B------:R-:W-:Y:S01]  /*0b20*/  @!P0 IMAD.MOV.U32 R4, RZ, RZ, RZ ;  /* 0x000000ffff048224 */ /* 0x000fe200078e00ff */
[----:B------:R-:W-:Y:S06]  /*0b30*/  @!P0 BRA `(.L_x_59) ;  /* 0x00000000004c8947 */ /* 0x000fec0003800000 */
[----:B------:R-:W-:-:S13]  /*0b40*/  FSETP.GTU.FTZ.AND P0, PT, |R0|, +INF , PT ;  /* 0x7f8000000000780b */ /* 0x000fda0003f1c200 */
[----:B------:R-:W-:Y:S05]  /*0b50*/  @P0 BREAK.RELIABLE B2 ;  /* 0x0000000000020942 */ /* 0x000fea0003800100 */
[----:B------:R-:W-:Y:S05]  /*0b60*/  @P0 BRA `(.L_x_60) ;  /* 0x0000000400400947 */ /* 0x000fea0003800000 */
[----:B------:R-:W-:-:S05]  /*0b70*/  IMAD.MOV.U32 R4, RZ, RZ, 0x44340000 ;  /* 0x44340000ff047424 */ /* 0x000fca00078e00ff */
[----:B------:R-:W-:-:S13]  /*0b80*/  LOP3.LUT P0, RZ, R4, 0x7fffffff, R3, 0xc8, !PT ;  /* 0x7fffffff04ff7812 */ /* 0x000fda000780c803 */
[----:B------:R-:W-:Y:S05]  /*0b90*/  @!P0 BREAK.RELIABLE B2 ;  /* 0x0000000000028942 */ /* 0x000fea0003800100 */
[----:B------:R-:W-:Y:S05]  /*0ba0*/  @!P0 BRA `(.L_x_61) ;  /* 0x0000000400288947 */ /* 0x000fea0003800000 */
[----:B------:R-:W-:-:S13]  /*0bb0*/  LOP3.LUT P0, RZ, R3, 0x7fffffff, RZ, 0xc0, !PT ;  /* 0x7fffffff03ff7812 */ /* 0x000fda000780c0ff */
[----:B------:R-:W-:Y:S05]  /*0bc0*/  @!P0 BREAK.RELIABLE B2 ;  /* 0x0000000000028942 */ /* 0x000fea0003800100 */
[----:B------:R-:W-:Y:S05]  /*0bd0*/  @!P0 BRA `(.L_x_62) ;  /* 0x0000000400148947 */ /* 0x000fea0003800000 */
[----:B------:R-:W-:Y:S02]  /*0be0*/  FSETP.NEU.FTZ.AND P1, PT, |R0|, +INF , PT ;  /* 0x7f8000000000780b */ /* 0x000fe40003f3d200 */
[----:B------:R-:W-:-:S04]  /*0bf0*/  LOP3.LUT P0, RZ, R4, 0x7fffffff, RZ, 0xc0, !PT ;  /* 0x7fffffff04ff7812 */ /* 0x000fc8000780c0ff */
[----:B------:R-:W-:-:S13]  /*0c00*/  PLOP3.LUT P0, PT, P1, P0, PT, 0x2f, 0xf2 ;  /* 0x0000000000f2781c */ /* 0x000fda0000f00577 */
[----:B------:R-:W-:Y:S05]  /*0c10*/  @P0 BREAK.RELIABLE B2 ;  /* 0x0000000000020942 */ /* 0x000fea0003800100 */
[----:B------:R-:W-:Y:S05]  /*0c20*/  @P0 BRA `(.L_x_63) ;  /* 0x0000000000f40947 */ /* 0x000fea0003800000 */
[----:B------:R-:W-:-:S13]  /*0c30*/  ISETP.GE.AND P0, PT, R7, RZ, PT ;  /* 0x000000ff0700720c */ /* 0x000fda0003f06270 */
[----:B------:R-:W-:Y:S02]  /*0c40*/  @P0 IMAD.MOV.U32 R4, RZ, RZ, RZ ;  /* 0x000000ffff040224 */ /* 0x000fe400078e00ff */
[----:B------:R-:W-:Y:S01]  /*0c50*/  @!P0 FFMA R3, R0, 1.84467440737095516160e+19, RZ ;  /* 0x5f80000000038823 */ /* 0x000fe200000000ff */
[----:B------:R-:W-:-:S07]  /*0c60*/  @!P0 IMAD.MOV.U32 R4, RZ, RZ, -0x40 ;  /* 0xffffffc0ff048424 */ /* 0x000fce00078e00ff */
.L_x_59:
[----:B------:R-:W-:Y:S05]  /*0c70*/  BSYNC.RELIABLE B2 ;  /* 0x0000000000027941 */ /* 0x000fea0003800100 */
.L_x_58:
[----:B------:R-:W-:Y:S01]  /*0c80*/  UMOV UR4, 0x44340000 ;  /* 0x4434000000047882 */ /* 0x000fe20000000000 */
[----:B------:R-:W-:Y:S01]  /*0c90*/  VIADD R5, R5, 0xffffff81 ;  /* 0xffffff8105057836 */ /* 0x000fe20000000000 */
[----:B------:R-:W-:Y:S01]  /*0ca0*/  UIADD3 UR4, UPT, UPT, UR4, -0x4800000, URZ ;  /* 0xfb80000004047890 */ /* 0x000fe2000fffe0ff */
[----:B------:R-:W-:Y:S02]  /*0cb0*/  BSSY.RECONVERGENT B2, `(.L_x_64) ;  /* 0x0000033000027945 */ /* 0x000fe40003800200 */
[----:B------:R-:W-:Y:S01]  /*0cc0*/  IMAD R0, R5, -0x800000, R3 ;  /* 0xff80000005007824 */ /* 0x000fe200078e0203 */
[----:B------:R-:W-:Y:S02]  /*0cd0*/  IADD3 R4, PT, PT, R4, -0x9, R5 ;  /* 0xfffffff704047810 */ /* 0x000fe40007ffe005 */
[----:B------:R-:W-:-:S03]  /*0ce0*/  FADD.FTZ R9, -RZ, -UR4 ;  /* 0x80000004ff097e21 */ /* 0x000fc60008010100 */
[----:B------:R-:W0:Y:S02]  /*0cf0*/  MUFU.RCP R7, UR4 ;  /* 0x0000000400077d08 */ /* 0x000e240008001000 */
[----:B0-----:R-:W-:-:S04]  /*0d00*/  FFMA R8, R7, R9, 1 ;  /* 0x3f80000007087423 */ /* 0x001fc80000000009 */
[----:B------:R-:W-:-:S04]  /*0d10*/  FFMA R7, R7, R8, R7 ;  /* 0x0000000807077223 */ /* 0x000fc80000000007 */
[----:B------:R-:W-:-:S04]  /*0d20*/  FFMA R8, R0, R7, RZ ;  /* 0x0000000700087223 */ /* 0x000fc800000000ff */
[----:B------:R-:W-:-:S04]  /*0d30*/  FFMA R3, R9, R8, R0 ;  /* 0x0000000809037223 */ /* 0x000fc80000000000 */
[----:B------:R-:W-:-:S04]  /*0d40*/  FFMA R8, R7, R3, R8 ;  /* 0x0000000307087223 */ /* 0x000fc80000000008 */
[----:B------:R-:W-:-:S04]  /*0d50*/  FFMA R9, R9, R8, R0 ;  /* 0x0000000809097223 */ /* 0x000fc80000000000 */
[----:B------:R-:W-:-:S05]  /*0d60*/  FFMA R3, R7, R9, R8 ;  /* 0x0000000907037223 */ /* 0x000fca0000000008 */
[----:B------:R-:W-:-:S04]  /*0d70*/  SHF.R.U32.HI R0, RZ, 0x17, R3 ;  /* 0x00000017ff007819 */ /* 0x000fc80000011603 */
[----:B------:R-:W-:-:S05]  /*0d80*/  LOP3.LUT R0, R0, 0xff, RZ, 0xc0, !PT ;  /* 0x000000ff00007812 */ /* 0x000fca00078ec0ff */
[----:B------:R-:W-:-:S04]  /*0d90*/  IMAD.IADD R10, R0, 0x1, R4 ;  /* 0x00000001000a7824 */ /* 0x000fc800078e0204 */
[----:B------:R-:W-:-:S05]  /*0da0*/  VIADD R0, R10, 0xffffffff ;  /* 0xffffffff0a007836 */ /* 0x000fca0000000000 */
[----:B------:R-:W-:-:S13]  /*0db0*/  ISETP.GE.U32.AND P0, PT, R0, 0xfe, PT ;  /* 0x000000fe0000780c */ /* 0x000fda0003f06070 */
[----:B------:R-:W-:Y:S05]  /*0dc0*/  @!P0 BRA `(.L_x_65) ;  /* 0x0000000000808947 */ /* 0x000fea0003800000 */
[----:B------:R-:W-:-:S13]  /*0dd0*/  ISETP.GT.AND P0, PT, R10, 0xfe, PT ;  /* 0x000000fe0a00780c */ /* 0x000fda0003f04270 */
[----:B------:R-:W-:Y:S05]  /*0de0*/  @P0 BRA `(.L_x_66) ;  /* 0x00000000006c0947 */ /* 0x000fea0003800000 */
[----:B------:R-:W-:-:S13]  /*0df0*/  ISETP.GE.AND P0, PT, R10, 0x1, PT ;  /* 0x000000010a00780c */ /* 0x000fda0003f06270 */
[----:B------:R-:W-:Y:S05]  /*0e00*/  @P0 BRA `(.L_x_67) ;  /* 0x0000000000740947 */ /* 0x000fea0003800000 */
[----:B------:R-:W-:Y:S02]  /*0e10*/  ISETP.GE.AND P0, PT, R10, -0x18, PT ;  /* 0xffffffe80a00780c */ /* 0x000fe40003f06270 */
[----:B------:R-:W-:-:S11]  /*0e20*/  LOP3.LUT R3, R3, 0x80000000, RZ, 0xc0, !PT ;  /* 0x8000000003037812 */ /* 0x000fd600078ec0ff */
[----:B------:R-:W-:Y:S05]  /*0e30*/  @!P0 BRA `(.L_x_67) ;  /* 0x0000000000688947 */ /* 0x000fea0003800000 */
[CCC-:B------:R-:W-:Y:S01]  /*0e40*/  FFMA.RZ R0, R7.reuse, R9.reuse, R8.reuse ;  /* 0x0000000907007223 */ /* 0x1c0fe2000000c008 */
[C---:B------:R-:W-:Y:S01]  /*0e50*/  VIADD R5, R10.reuse, 0x20 ;  /* 0x000000200a057836 */ /* 0x040fe20000000000 */
[C---:B------:R-:W-:Y:S02]  /*0e60*/  ISETP.NE.AND P2, PT, R10.reuse, RZ, PT ;  /* 0x000000ff0a00720c */ /* 0x040fe40003f45270 */
[----:B------:R-:W-:Y:S02]  /*0e70*/  ISETP.NE.AND P1, PT, R10, RZ, PT ;  /* 0x000000ff0a00720c */ /* 0x000fe40003f25270 */
[----:B------:R-:W-:Y:S01]  /*0e80*/  LOP3.LUT R4, R0, 0x7fffff, RZ, 0xc0, !PT ;  /* 0x007fffff00047812 */ /* 0x000fe200078ec0ff */
[CCC-:B------:R-:W-:Y:S01]  /*0e90*/  FFMA.RP R0, R7.reuse, R9.reuse, R8.reuse ;  /* 0x0000000907007223 */ /* 0x1c0fe20000008008 */
[----:B------:R-:W-:Y:S01]  /*0ea0*/  FFMA.RM R7, R7, R9, R8 ;  /* 0x0000000907077223 */ /* 0x000fe20000004008 */
[----:B------:R-:W-:Y:S01]  /*0eb0*/  IMAD.MOV R8, RZ, RZ, -R10 ;  /* 0x000000ffff087224 */ /* 0x000fe200078e0a0a */
[----:B------:R-:W-:-:S03]  /*0ec0*/  LOP3.LUT R4, R4, 0x800000, RZ, 0xfc, !PT ;  /* 0x0080000004047812 */ /* 0x000fc600078efcff */
[----:B------:R-:W-:Y:S02]  /*0ed0*/  FSETP.NEU.FTZ.AND P0, PT, R0, R7, PT ;  /* 0x000000070000720b */ /* 0x000fe40003f1d000 */
[----:B------:R-:W-:Y:S02]  /*0ee0*/  SHF.L.U32 R5, R4, R5, RZ ;  /* 0x0000000504057219 */ /* 0x000fe400000006ff */
[----:B------:R-:W-:Y:S02]  /*0ef0*/  SEL R7, R8, RZ, P2 ;  /* 0x000000ff08077207 */ /* 0x000fe40001000000 */
[----:B------:R-:W-:Y:S02]  /*0f00*/  ISETP.NE.AND P1, PT, R5, RZ, P1 ;  /* 0x000000ff0500720c */ /* 0x000fe40000f25270 */
[----:B------:R-:W-:Y:S02]  /*0f10*/  SHF.R.U32.HI R7, RZ, R7, R4 ;  /* 0x00000007ff077219 */ /* 0x000fe40000011604 */
[----:B------:R-:W-:-:S02]  /*0f20*/  PLOP3.LUT P0, PT, P0, P1, PT, 0xf8, 0x8f ;  /* 0x00000000008f781c */ /* 0x000fc40000703f70 */
[----:B------:R-:W-:Y:S02]  /*0f30*/  SHF.R.U32.HI R5, RZ, 0x1, R7 ;  /* 0x00000001ff057819 */ /* 0x000fe40000011607 */
[----:B------:R-:W-:-:S04]  /*0f40*/  SEL R0, RZ, 0x1, !P0 ;  /* 0x00000001ff007807 */ /* 0x000fc80004000000 */
[----:B------:R-:W-:-:S04]  /*0f50*/  LOP3.LUT R0, R0, 0x1, R5, 0xf8, !PT ;  /* 0x0000000100007812 */ /* 0x000fc800078ef805 */
[----:B------:R-:W-:-:S05]  /*0f60*/  LOP3.LUT R0, R0, R7, RZ, 0xc0, !PT ;  /* 0x0000000700007212 */ /* 0x000fca00078ec0ff */
[----:B------:R-:W-:-:S05]  /*0f70*/  IMAD.IADD R0, R5, 0x1, R0 ;  /* 0x0000000105007824 */ /* 0x000fca00078e0200 */
[----:B------:R-:W-:Y:S01]  /*0f80*/  LOP3.LUT R3, R0, R3, RZ, 0xfc, !PT ;  /* 0x0000000300037212 */ /* 0x000fe200078efcff */
[----:B------:R-:W-:Y:S06]  /*0f90*/  BRA `(.L_x_67) ;  /* 0x0000000000107947 */ /* 0x000fec0003800000 */
.L_x_66:
[----:B------:R-:W-:-:S04]  /*0fa0*/  LOP3.LUT R3, R3, 0x80000000, RZ, 0xc0, !PT ;  /* 0x8000000003037812 */ /* 0x000fc800078ec0ff */
[----:B------:R-:W-:Y:S01]  /*0fb0*/  LOP3.LUT R3, R3, 0x7f800000, RZ, 0xfc, !PT ;  /* 0x7f80000003037812 */ /* 0x000fe200078efcff */
[----:B------:R-:W-:Y:S06]  /*0fc0*/  BRA `(.L_x_67) ;  /* 0x0000000000047947 */ /* 0x000fec0003800000 */
.L_x_65:
[----:B------:R-:W-:-:S07]  /*0fd0*/  IMAD R3, R4, 0x800000, R3 ;  /* 0x0080000004037824 */ /* 0x000fce00078e0203 */
.L_x_67:
[----:B------:R-:W-:Y:S05]  /*0fe0*/  BSYNC.RECONVERGENT B2 ;  /* 0x0000000000027941 */ /* 0x000fea0003800200 */
.L_x_64:
[----:B------:R-:W-:Y:S05]  /*0ff0*/  BRA `(.L_x_68) ;  /* 0x0000000000207947 */ /* 0x000fea0003800000 */
.L_x_63:
[----:B------:R-:W-:-:S04]  /*1000*/  LOP3.LUT R3, R4, 0x80000000, R3, 0x48, !PT ;  /* 0x8000000004037812 */ /* 0x000fc800078e4803 */
[----:B------:R-:W-:Y:S01]  /*1010*/  LOP3.LUT R3, R3, 0x7f800000, RZ, 0xfc, !PT ;  /* 0x7f80000003037812 */ /* 0x000fe200078efcff */
[----:B------:R-:W-:Y:S06]  /*1020*/  BRA `(.L_x_68) ;  /* 0x0000000000147947 */ /* 0x000fec0003800000 */
.L_x_62:
[----:B------:R-:W-:Y:S01]  /*1030*/  LOP3.LUT R3, R4, 0x80000000, R3, 0x48, !PT ;  /* 0x8000000004037812 */ /* 0x000fe200078e4803 */
[----:B------:R-:W-:Y:S06]  /*1040*/  BRA `(.L_x_68) ;  /* 0x00000000000c7947 */ /* 0x000fec0003800000 */
.L_x_61:
[----:B------:R-:W0:Y:S01]  /*1050*/  MUFU.RSQ R3, -QNAN ;  /* 0xffc0000000037908 */ /* 0x000e220000001400 */
[----:B------:R-:W-:Y:S05]  /*1060*/  BRA `(.L_x_68) ;  /* 0x0000000000047947 */ /* 0x000fea0003800000 */
.L_x_60:
[----:B------:R-:W-:-:S07]  /*1070*/  FADD.FTZ R3, R0, 720 ;  /* 0x4434000000037421 */ /* 0x000fce0000010000 */
.L_x_68:
[----:B------:R-:W-:Y:S05]  /*1080*/  BSYNC.RECONVERGENT B0 ;  /* 0x0000000000007941 */ /* 0x000fea0003800200 */
.L_x_57:
[----:B0-----:R-:W-:Y:S02]  /*1090*/  IMAD.MOV.U32 R4, RZ, RZ, R3 ;  /* 0x000000ffff047224 */ /* 0x001fe400078e0003 */
[----:B------:R-:W-:-:S04]  /*10a0*/  IMAD.MOV.U32 R3, RZ, RZ, 0x0 ;  /* 0x00000000ff037424 */ /* 0x000fc800078e00ff */
[----:B------:R-:W-:Y:S05]  /*10b0*/  RET.REL.NODEC R2 `(_Z6hash_fPfPiS_im) ;  /* 0xffffffec02d07950 */ /* 0x000fea0003c3ffff */
.L_x_69:
        /* <DEDUP_REMOVED lines=12> */
.L_x_86:


//--------------------- .text._Z16generate_randomsPfim --------------------------
	.section	.text._Z16generate_randomsPfim,"ax",@progbits
	.align	128
        .global         _Z16generate_randomsPfim
        .type           _Z16generate_randomsPfim,@function
        .size           _Z16generate_randomsPfim,(.L_x_93 - _Z16generate_randomsPfim)
        .other          _Z16generate_randomsPfim,@"STO_CUDA_ENTRY STV_DEFAULT"
_Z16generate_randomsPfim:
.text._Z16generate_randomsPfim:
[----:B------:R-:W0:Y:S08]  /*0000*/  LDC R1, c[0x0][0x37c] ;  /* 0x0000df00ff017b82 */ /* 0x000e300000000800 */
[----:B------:R-:W1:Y:S01]  /*0010*/  LDC.64 R2, c[0x0][0x390] ;  /* 0x0000e400ff027b82 */ /* 0x000e620000000a00 */
[----:B------:R-:W2:Y:S01]  /*0020*/  S2R R8, SR_TID.X ;  /* 0x0000000000087919 */ /* 0x000ea20000002100 */
[----:B0-----:R-:W-:Y:S01]  /*0030*/  VIADD R1, R1, 0xffffffd0 ;  /* 0xffffffd001017836 */ /* 0x001fe20000000000 */
[----:B------:R-:W0:Y:S01]  /*0040*/  LDCU.64 UR10, c[0x0][0x358] ;  /* 0x00006b00ff0a77ac */ /* 0x000e220008000a00 */
[----:B------:R-:W-:Y:S04]  /*0050*/  BSSY.RECONVERGENT B0, `(.L_x_70) ;  /* 0x0000265000007945 */ /* 0x000fe80003800200 */
[----:B------:R-:W2:Y:S08]  /*0060*/  S2UR UR4, SR_CTAID.X ;  /* 0x00000000000479c3 */ /* 0x000eb00000002500 */
[----:B------:R-:W2:Y:S01]  /*0070*/  LDC R9, c[0x0][0x360] ;  /* 0x0000d800ff097b82 */ /* 0x000ea20000000800 */
[----:B-1----:R-:W-:-:S02]  /*0080*/  LOP3.LUT R0, R2, 0xaad26b49, RZ, 0x3c, !PT ;  /* 0xaad26b4902007812 */ /* 0x002fc400078e3cff */
[----:B------:R-:W-:-:S03]  /*0090*/  LOP3.LUT R2, R3, 0xf7dcefdd, RZ, 0x3c, !PT ;  /* 0xf7dcefdd03027812 */ /* 0x000fc600078e3cff */
[----:B------:R-:W-:Y:S02]  /*00a0*/  IMAD R0, R0, 0x4182bed5, RZ ;  /* 0x4182bed500007824 */ /* 0x000fe400078e02ff */
[----:B------:R-:W-:Y:S02]  /*00b0*/  IMAD R3, R2, -0x658354e5, RZ ;  /* 0x9a7cab1b02037824 */ /* 0x000fe400078e02ff */
[C---:B------:R-:W-:Y:S01]  /*00c0*/  VIADD R7, R0.reuse, 0x75bcd15 ;  /* 0x075bcd1500077836 */ /* 0x040fe20000000000 */
[C---:B------:R-:W-:Y:S01]  /*00d0*/  LOP3.LUT R4, R0.reuse, 0x159a55e5, RZ, 0x3c, !PT ;  /* 0x159a55e500047812 */ /* 0x040fe200078e3cff */
[C---:B------:R-:W-:Y:S01]  /*00e0*/  VIADD R5, R3.reuse, 0x1f123bb5 ;  /* 0x1f123bb503057836 */ /* 0x040fe20000000000 */
[C---:B------:R-:W-:Y:S02]  /*00f0*/  IADD3 R6, PT, PT, R0.reuse, 0x64f0c9, R3 ;  /* 0x0064f0c900067810 */ /* 0x040fe40007ffe003 */
[----:B------:R-:W-:Y:S01]  /*0100*/  LOP3.LUT R2, R3, 0x5491333, RZ, 0x3c, !PT ;  /* 0x0549133303027812 */ /* 0x000fe200078e3cff */
[----:B------:R-:W-:Y:S01]  /*0110*/  VIADD R3, R0, 0x583f19 ;  /* 0x00583f1900037836 */ /* 0x000fe20000000000 */
[----:B------:R1:W-:Y:S01]  /*0120*/  STL.64 [R1+0x8], R4 ;  /* 0x0000080401007387 */ /* 0x0003e20000100a00 */
[----:B--2---:R-:W-:-:S03]  /*0130*/  IMAD R0, R9, UR4, R8 ;  /* 0x0000000409007c24 */ /* 0x004fc6000f8e0208 */
[----:B------:R1:W-:Y:S02]  /*0140*/  STL.64 [R1], R6 ;  /* 0x0000000601007387 */ /* 0x0003e40000100a00 */
[----:B------:R-:W-:Y:S02]  /*0150*/  ISETP.NE.AND P0, PT, R0, RZ, PT ;  /* 0x000000ff0000720c */ /* 0x000fe40003f05270 */
[----:B------:R1:W-:Y:S11]  /*0160*/  STL.64 [R1+0x10], R2 ;  /* 0x0000100201007387 */ /* 0x0003f60000100a00 */
[----:B0-----:R-:W-:Y:S05]  /*0170*/  @!P0 BRA `(.L_x_71) ;  /* 0x0000002400488947 */ /* 0x001fea0003800000 */
[--C-:B------:R-:W-:Y:S01]  /*0180*/  SHF.R.S32.HI R14, RZ, 0x1f, R0.reuse ;  /* 0x0000001fff0e7819 */ /* 0x100fe20000011400 */
[----:B------:R-:W-:Y:S02]  /*0190*/  IMAD.MOV.U32 R13, RZ, RZ, R0 ;  /* 0x000000ffff0d7224 */ /* 0x000fe400078e0000 */
[----:B------:R-:W-:-:S07]  /*01a0*/  IMAD.MOV.U32 R12, RZ, RZ, RZ ;  /* 0x000000ffff0c7224 */ /* 0x000fce00078e00ff */
.L_x_80:
[----:B------:R-:W-:Y:S01]  /*01b0*/  LOP3.LUT R8, R13, 0x3, RZ, 0xc0, !PT ;  /* 0x000000030d087812 */ /* 0x000fe200078ec0ff */
[----:B------:R-:W-:Y:S03]  /*01c0*/  BSSY.RECONVERGENT B1, `(.L_x_72) ;  /* 0x0000247000017945 */ /* 0x000fe60003800200 */
[----:B------:R-:W-:-:S04]  /*01d0*/  ISETP.NE.U32.AND P0, PT, R8, RZ, PT ;  /* 0x000000ff0800720c */ /* 0x000fc80003f05070 */
[----:B------:R-:W-:-:S13]  /*01e0*/  ISETP.NE.AND.EX P0, PT, RZ, RZ, PT, P0 ;  /* 0x000000ffff00720c */ /* 0x000fda0003f05300 */
[----:B0-----:R-:W-:Y:S05]  /*01f0*/  @!P0 BRA `(.L_x_73) ;  /* 0x00000024000c8947 */ /* 0x001fea0003800000 */
[----:B------:R-:W0:Y:S01]  /*0200*/  LDC.64 R10, c[0x4][RZ] ;  /* 0x01000000ff0a7b82 */ /* 0x000e220000000a00 */
[----:B------:R-:W-:Y:S01]  /*0210*/  IMAD.MOV.U32 R16, RZ, RZ, RZ ;  /* 0x000000ffff107224 */ /* 0x000fe200078e00ff */
[----:B-1----:R-:W-:Y:S02]  /*0220*/  CS2R R2, SRZ ;  /* 0x0000000000027805 */ /* 0x002fe4000001ff00 */
[----:B------:R-:W-:Y:S01]  /*0230*/  CS2R R4, SRZ ;  /* 0x0000000000047805 */ /* 0x000fe2000001ff00 */
[----:B------:R-:W-:Y:S02]  /*0240*/  IMAD.MOV.U32 R7, RZ, RZ, RZ ;  /* 0x000000ffff077224 */ /* 0x000fe400078e00ff */
[----:B0-----:R-:W-:-:S07]  /*0250*/  IMAD.WIDE.U32 R10, R12, 0xc80, R10 ;  /* 0x00000c800c0a7825 */ /* 0x001fce00078e000a */
.L_x_75:
[----:B------:R-:W-:-:S06]  /*0260*/  IMAD R15, R16, 0x4, R1 ;  /* 0x00000004100f7824 */ /* 0x000fcc00078e0201 */
[----:B------:R-:W5:Y:S01]  /*0270*/  LDL R15, [R15+0x4] ;  /* 0x000004000f0f7983 */ /* 0x000f620000100800 */
[----:B------:R-:W-:-:S05]  /*0280*/  UMOV UR4, URZ ;  /* 0x000000ff00047c82 */ /* 0x000fca0008000000 */
.L_x_74:
[----:B-----5:R-:W-:Y:S01]  /*0290*/  SHF.R.U32.HI R21, RZ, UR4, R15 ;  /* 0x00000004ff157c19 */ /* 0x020fe2000801160f */
[----:B------:R-:W-:-:S03]  /*02a0*/  IMAD.SHL.U32 R8, R16, 0x20, RZ ;  /* 0x0000002010087824 */ /* 0x000fc600078e00ff */
[----:B------:R-:W-:Y:S01]  /*02b0*/  LOP3.LUT R9, R21, 0x1, RZ, 0xc0, !PT ;  /* 0x0000000115097812 */ /* 0x000fe200078ec0ff */
[----:B------:R-:W-:-:S03]  /*02c0*/  VIADD R8, R8, UR4 ;  /* 0x0000000408087c36 */ /* 0x000fc60008000000 */
[----:B------:R-:W-:Y:S01]  /*02d0*/  ISETP.NE.U32.AND P0, PT, R9, 0x1, PT ;  /* 0x000000010900780c */ /* 0x000fe20003f05070 */
[----:B------:R-:W-:-:S03]  /*02e0*/  IMAD R9, R8, 0x5, RZ ;  /* 0x0000000508097824 */ /* 0x000fc600078e02ff */
[----:B------:R-:W-:Y:S01]  /*02f0*/  R2P PR, R21, 0x7e ;  /* 0x0000007e15007804 */ /* 0x000fe20000000000 */
[----:B------:R-:W-:-:S08]  /*0300*/  IMAD.WIDE.U32 R8, R9, 0x4, R10 ;  /* 0x0000000409087825 */ /* 0x000fd000078e000a */
[----:B------:R-:W2:Y:S04]  /*0310*/  @!P0 LDG.E R20, desc[UR10][R8.64+0x10] ;  /* 0x0000100a08148981 */ /* 0x000ea8000c1e1900 */
[----:B------:R-:W3:Y:S04]  /*0320*/  @P1 LDG.E R22, desc[UR10][R8.64+0x24] ;  /* 0x0000240a08161981 */ /* 0x000ee8000c1e1900 */
[----:B------:R-:W4:Y:S04]  /*0330*/  @P2 LDG.E R24, desc[UR10][R8.64+0x38] ;  /* 0x0000380a08182981 */ /* 0x000f28000c1e1900 */
[----:B------:R-:W4:Y:S04]  /*0340*/  @P3 LDG.E R26, desc[UR10][R8.64+0x4c] ;  /* 0x00004c0a081a3981 */ /* 0x000f28000c1e1900 */
[----:B------:R-:W4:Y:S04]  /*0350*/  @P4 LDG.E R28, desc[UR10][R8.64+0x60] ;  /* 0x0000600a081c4981 */ /* 0x000f28000c1e1900 */
[----:B------:R-:W4:Y:S04]  /*0360*/  @!P0 LDG.E R18, desc[UR10][R8.64] ;  /* 0x0000000a08128981 */ /* 0x000f28000c1e1900 */
[----:B------:R-:W4:Y:S04]  /*0370*/  @!P0 LDG.E R17, desc[UR10][R8.64+0x4] ;  /* 0x0000040a08118981 */ /* 0x000f28000c1e1900 */
[----:B------:R-:W4:Y:S04]  /*0380*/  @P5 LDG.E R19, desc[UR10][R8.64+0x74] ;  /* 0x0000740a08135981 */ /* 0x000f28000c1e1900 */
[----:B------:R-:W4:Y:S04]  /*0390*/  @P1 LDG.E R23, desc[UR10][R8.64+0x20] ;  /* 0x0000200a08171981 */ /* 0x000f28000c1e1900 */
[----:B------:R-:W4:Y:S01]  /*03a0*/  @P3 LDG.E R25, desc[UR10][R8.64+0x48] ;  /* 0x0000480a08193981 */ /* 0x000f22000c1e1900 */
[----:B--2---:R-:W-:-:S03]  /*03b0*/  @!P0 LOP3.LUT R3, R3, R20, RZ, 0x3c, !PT ;  /* 0x0000001403038212 */ /* 0x004fc600078e3cff */
[----:B------:R-:W2:Y:S01]  /*03c0*/  @P1 LDG.E R20, desc[UR10][R8.64+0x14] ;  /* 0x0000140a08141981 */ /* 0x000ea2000c1e1900 */
[----:B---3--:R-:W-:-:S03]  /*03d0*/  @P1 LOP3.LUT R3, R3, R22, RZ, 0x3c, !PT ;  /* 0x0000001603031212 */ /* 0x008fc600078e3cff */
[----:B------:R-:W3:Y:S01]  /*03e0*/  @P1 LDG.E R22, desc[UR10][R8.64+0x1c] ;  /* 0x00001c0a08161981 */ /* 0x000ee2000c1e1900 */
[----:B----4-:R-:W-:-:S03]  /*03f0*/  @P2 LOP3.LUT R3, R3, R24, RZ, 0x3c, !PT ;  /* 0x0000001803032212 */ /* 0x010fc600078e3cff */
[----:B------:R-:W4:Y:S01]  /*0400*/  @P2 LDG.E R24, desc[UR10][R8.64+0x28] ;  /* 0x0000280a08182981 */ /* 0x000f22000c1e1900 */
[----:B------:R-:W-:-:S03]  /*0410*/  @P3 LOP3.LUT R3, R3, R26, RZ, 0x3c, !PT ;  /* 0x0000001a03033212 */ /* 0x000fc600078e3cff */
[----:B------:R-:W3:Y:S01]  /*0420*/  @P6 LDG.E R26, desc[UR10][R8.64+0x88] ;  /* 0x0000880a081a6981 */ /* 0x000ee2000c1e1900 */
[----:B------:R-:W-:Y:S02]  /*0430*/  @P4 LOP3.LUT R3, R3, R28, RZ, 0x3c, !PT ;  /* 0x0000001c03034212 */ /* 0x000fe400078e3cff */
[----:B------:R-:W-:Y:S02]  /*0440*/  @!P0 LOP3.LUT R7, R7, R18, RZ, 0x3c, !PT ;  /* 0x0000001207078212 */ /* 0x000fe400078e3cff */
[----:B------:R-:W3:Y:S01]  /*0450*/  @!P0 LDG.E R18, desc[UR10][R8.64+0x8] ;  /* 0x0000080a08128981 */ /* 0x000ee2000c1e1900 */
[----:B------:R-:W-:-:S03]  /*0460*/  @!P0 LOP3.LUT R4, R4, R17, RZ, 0x3c, !PT ;  /* 0x0000001104048212 */ /* 0x000fc600078e3cff */
[----:B------:R-:W3:Y:S01]  /*0470*/  @!P0 LDG.E R17, desc[UR10][R8.64+0xc] ;  /* 0x00000c0a08118981 */ /* 0x000ee2000c1e1900 */
[----:B------:R-:W-:-:S03]  /*0480*/  @P5 LOP3.LUT R3, R3, R19, RZ, 0x3c, !PT ;  /* 0x0000001303035212 */ /* 0x000fc600078e3cff */
[----:B------:R-:W3:Y:S01]  /*0490*/  @P1 LDG.E R19, desc[UR10][R8.64+0x18] ;  /* 0x0000180a08131981 */ /* 0x000ee2000c1e1900 */
[----:B--2---:R-:W-:-:S03]  /*04a0*/  @P1 LOP3.LUT R7, R7, R20, RZ, 0x3c, !PT ;  /* 0x0000001407071212 */ /* 0x004fc600078e3cff */
[----:B------:R-:W2:Y:S01]  /*04b0*/  @P3 LDG.E R20, desc[UR10][R8.64+0x3c] ;  /* 0x00003c0a08143981 */ /* 0x000ea2000c1e1900 */
[----:B----4-:R-:W-:-:S03]  /*04c0*/  @P2 LOP3.LUT R7, R7, R24, RZ, 0x3c, !PT ;  /* 0x0000001807072212 */ /* 0x010fc600078e3cff */
[----:B------:R-:W4:Y:S01]  /*04d0*/  @P4 LDG.E R24, desc[UR10][R8.64+0x50] ;  /* 0x0000500a08184981 */ /* 0x000f22000c1e1900 */
[----:B---3--:R-:W-:-:S03]  /*04e0*/  @!P0 LOP3.LUT R5, R5, R18, RZ, 0x3c, !PT ;  /* 0x0000001205058212 */ /* 0x008fc600078e3cff */
[----:B------:R-:W3:Y:S01]  /*04f0*/  @P2 LDG.E R18, desc[UR10][R8.64+0x30] ;  /* 0x0000300a08122981 */ /* 0x000ee2000c1e1900 */
[----:B------:R-:W-:-:S03]  /*0500*/  @!P0 LOP3.LUT R2, R2, R17, RZ, 0x3c, !PT ;  /* 0x0000001102028212 */ /* 0x000fc600078e3cff */
[----:B------:R-:W3:Y:S01]  /*0510*/  @P2 LDG.E R17, desc[UR10][R8.64+0x2c] ;  /* 0x00002c0a08112981 */ /* 0x000ee2000c1e1900 */
[----:B------:R-:W-:-:S03]  /*0520*/  @P1 LOP3.LUT R4, R4, R19, RZ, 0x3c, !PT ;  /* 0x0000001304041212 */ /* 0x000fc600078e3cff */
[----:B------:R-:W3:Y:S01]  /*0530*/  @P2 LDG.E R19, desc[UR10][R8.64+0x34] ;  /* 0x0000340a08132981 */ /* 0x000ee2000c1e1900 */
[----:B------:R-:W-:Y:S02]  /*0540*/  @P1 LOP3.LUT R5, R5, R22, RZ, 0x3c, !PT ;  /* 0x0000001605051212 */ /* 0x000fe400078e3cff */
[----:B------:R-:W-:Y:S01]  /*0550*/  @P1 LOP3.LUT R2, R2, R23, RZ, 0x3c, !PT ;  /* 0x0000001702021212 */ /* 0x000fe200078e3cff */
[----:B------:R-:W3:Y:S04]  /*0560*/  @P3 LDG.E R22, desc[UR10][R8.64+0x44] ;  /* 0x0000440a08163981 */ /* 0x000ee8000c1e1900 */
[----:B------:R-:W3:Y:S01]  /*0570*/  @P3 LDG.E R23, desc[UR10][R8.64+0x40] ;  /* 0x0000400a08173981 */ /* 0x000ee2000c1e1900 */
[----:B--2---:R-:W-:-:S03]  /*0580*/  @P3 LOP3.LUT R7, R7, R20, RZ, 0x3c, !PT ;  /* 0x0000001407073212 */ /* 0x004fc600078e3cff */
[----:B------:R-:W2:Y:S01]  /*0590*/  @P5 LDG.E R20, desc[UR10][R8.64+0x64] ;  /* 0x0000640a08145981 */ /* 0x000ea2000c1e1900 */
[----:B----4-:R-:W-:-:S03]  /*05a0*/  @P4 LOP3.LUT R7, R7, R24, RZ, 0x3c, !PT ;  /* 0x0000001807074212 */ /* 0x010fc600078e3cff */
[----:B------:R-:W4:Y:S01]  /*05b0*/  @P6 LDG.E R24, desc[UR10][R8.64+0x78] ;  /* 0x0000780a08186981 */ /* 0x000f22000c1e1900 */
[----:B---3--:R-:W-:-:S03]  /*05c0*/  @P2 LOP3.LUT R5, R5, R18, RZ, 0x3c, !PT ;  /* 0x0000001205052212 */ /* 0x008fc600078e3cff */
[----:B------:R-:W3:Y:S01]  /*05d0*/  @P4 LDG.E R18, desc[UR10][R8.64+0x58] ;  /* 0x0000580a08124981 */ /* 0x000ee2000c1e1900 */
[----:B------:R-:W-:-:S03]  /*05e0*/  @P2 LOP3.LUT R4, R4, R17, RZ, 0x3c, !PT ;  /* 0x0000001104042212 */ /* 0x000fc600078e3cff */
[----:B------:R-:W3:Y:S01]  /*05f0*/  @P4 LDG.E R17, desc[UR10][R8.64+0x54] ;  /* 0x0000540a08114981 */ /* 0x000ee2000c1e1900 */
[----:B------:R-:W-:-:S03]  /*0600*/  @P2 LOP3.LUT R2, R2, R19, RZ, 0x3c, !PT ;  /* 0x0000001302022212 */ /* 0x000fc600078e3cff */
[----:B------:R-:W3:Y:S01]  /*0610*/  @P4 LDG.E R19, desc[UR10][R8.64+0x5c] ;  /* 0x00005c0a08134981 */ /* 0x000ee2000c1e1900 */
[----:B------:R-:W-:Y:S02]  /*0620*/  @P3 LOP3.LUT R5, R5, R22, RZ, 0x3c, !PT ;  /* 0x0000001605053212 */ /* 0x000fe400078e3cff */
[----:B------:R-:W-:Y:S01]  /*0630*/  @P3 LOP3.LUT R2, R2, R25, RZ, 0x3c, !PT ;  /* 0x0000001902023212 */ /* 0x000fe200078e3cff */
[----:B------:R-:W3:Y:S01]  /*0640*/  @P5 LDG.E R22, desc[UR10][R8.64+0x6c] ;  /* 0x00006c0a08165981 */ /* 0x000ee2000c1e1900 */
[----:B------:R-:W-:-:S03]  /*0650*/  @P3 LOP3.LUT R4, R4, R23, RZ, 0x3c, !PT ;  /* 0x0000001704043212 */ /* 0x000fc600078e3cff */
[----:B------:R-:W3:Y:S04]  /*0660*/  @P5 LDG.E R23, desc[UR10][R8.64+0x68] ;  /* 0x0000680a08175981 */ /* 0x000ee8000c1e1900 */
[----:B------:R-:W3:Y:S01]  /*0670*/  @P5 LDG.E R25, desc[UR10][R8.64+0x70] ;  /* 0x0000700a08195981 */ /* 0x000ee2000c1e1900 */
[----:B------:R-:W-:Y:S02]  /*0680*/  LOP3.LUT P0, RZ, R21, 0x80, RZ, 0xc0, !PT ;  /* 0x0000008015ff7812 */ /* 0x000fe4000780c0ff */
[----:B--2---:R-:W-:-:S11]  /*0690*/  @P5 LOP3.LUT R7, R7, R20, RZ, 0x3c, !PT ;  /* 0x0000001407075212 */ /* 0x004fd600078e3cff */
        /* <DEDUP_REMOVED lines=15> */
[----:B------:R-:W-:Y:S02]  /*0790*/  @P6 LOP3.LUT R3, R3, R26, RZ, 0x3c, !PT ;  /* 0x0000001a03036212 */ /* 0x000fe400078e3cff */
[----:B--2---:R-:W-:Y:S02]  /*07a0*/  @P0 LOP3.LUT R7, R7, R20, RZ, 0x3c, !PT ;  /* 0x0000001407070212 */ /* 0x004fe400078e3cff */
[----:B----4-:R-:W-:Y:S02]  /*07b0*/  @P0 LOP3.LUT R3, R3, R24, RZ, 0x3c, !PT ;  /* 0x0000001803030212 */ /* 0x010fe400078e3cff */
[----:B---3--:R-:W-:Y:S02]  /*07c0*/  @P6 LOP3.LUT R5, R5, R18, RZ, 0x3c, !PT ;  /* 0x0000001205056212 */ /* 0x008fe400078e3cff */
[----:B------:R-:W-:Y:S02]  /*07d0*/  @P6 LOP3.LUT R4, R4, R17, RZ, 0x3c, !PT ;  /* 0x0000001104046212 */ /* 0x000fe400078e3cff */
[----:B------:R-:W-:-:S02]  /*07e0*/  @P6 LOP3.LUT R2, R2, R19, RZ, 0x3c, !PT ;  /* 0x0000001302026212 */ /* 0x000fc400078e3cff */
[----:B------:R-:W-:Y:S02]  /*07f0*/  @P0 LOP3.LUT R5, R5, R22, RZ, 0x3c, !PT ;  /* 0x0000001605050212 */ /* 0x000fe400078e3cff */
[----:B------:R-:W-:Y:S02]  /*0800*/  @P0 LOP3.LUT R4, R4, R23, RZ, 0x3c, !PT ;  /* 0x0000001704040212 */ /* 0x000fe400078e3cff */
[----:B------:R-:W-:Y:S02]  /*0810*/  @P0 LOP3.LUT R2, R2, R25, RZ, 0x3c, !PT ;  /* 0x0000001902020212 */ /* 0x000fe400078e3cff */
[----:B------:R-:W-:-:S13]  /*0820*/  R2P PR, R21.B1, 0x7f ;  /* 0x0000007f15007804 */ /* 0x000fda0000001000 */
[----:B------:R-:W2:Y:S04]  /*0830*/  @P0 LDG.E R18, desc[UR10][R8.64+0xa0] ;  /* 0x0000a00a08120981 */ /* 0x000ea8000c1e1900 */
[----:B------:R-:W3:Y:S04]  /*0840*/  @P0 LDG.E R17, desc[UR10][R8.64+0xa4] ;  /* 0x0000a40a08110981 */ /* 0x000ee8000c1e1900 */
[----:B------:R-:W4:Y:S04]  /*0850*/  @P0 LDG.E R20, desc[UR10][R8.64+0xa8] ;  /* 0x0000a80a08140981 */ /* 0x000f28000c1e1900 */
[----:B------:R-:W4:Y:S04]  /*0860*/  @P0 LDG.E R19, desc[UR10][R8.64+0xac] ;  /* 0x0000ac0a08130981 */ /* 0x000f28000c1e1900 */
[----:B------:R-:W4:Y:S04]  /*0870*/  @P0 LDG.E R22, desc[UR10][R8.64+0xb0] ;  /* 0x0000b00a08160981 */ /* 0x000f28000c1e1900 */
[----:B------:R-:W4:Y:S04]  /*0880*/  @P1 LDG.E R24, desc[UR10][R8.64+0xb4] ;  /* 0x0000b40a08181981 */ /* 0x000f28000c1e1900 */
[----:B------:R-:W4:Y:S04]  /*0890*/  @P1 LDG.E R26, desc[UR10][R8.64+0xbc] ;  /* 0x0000bc0a081a1981 */ /* 0x000f28000c1e1900 */
[----:B------:R-:W4:Y:S04]  /*08a0*/  @P1 LDG.E R23, desc[UR10][R8.64+0xb8] ;  /* 0x0000b80a08171981 */ /* 0x000f28000c1e1900 */
[----:B------:R-:W4:Y:S04]  /*08b0*/  @P1 LDG.E R28, desc[UR10][R8.64+0xc4] ;  /* 0x0000c40a081c1981 */ /* 0x000f28000c1e1900 */
[----:B------:R-:W4:Y:S01]  /*08c0*/  @P1 LDG.E R25, desc[UR10][R8.64+0xc0] ;  /* 0x0000c00a08191981 */ /* 0x000f22000c1e1900 */
[----:B--2---:R-:W-:-:S03]  /*08d0*/  @P0 LOP3.LUT R7, R7, R18, RZ, 0x3c, !PT ;  /* 0x0000001207070212 */ /* 0x004fc600078e3cff */
[----:B------:R-:W2:Y:S01]  /*08e0*/  @P2 LDG.E R18, desc[UR10][R8.64+0xc8] ;  /* 0x0000c80a08122981 */ /* 0x000ea2000c1e1900 */
[----:B---3--:R-:W-:-:S03]  /*08f0*/  @P0 LOP3.LUT R4, R4, R17, RZ, 0x3c, !PT ;  /* 0x0000001104040212 */ /* 0x008fc600078e3cff */
[----:B------:R-:W3:Y:S01]  /*0900*/  @P2 LDG.E R17, desc[UR10][R8.64+0xcc] ;  /* 0x0000cc0a08112981 */ /* 0x000ee2000c1e1900 */
[----:B----4-:R-:W-:-:S03]  /*0910*/  @P0 LOP3.LUT R5, R5, R20, RZ, 0x3c, !PT ;  /* 0x0000001405050212 */ /* 0x010fc600078e3cff */
[----:B------:R-:W4:Y:S01]  /*0920*/  @P3 LDG.E R20, desc[UR10][R8.64+0xec] ;  /* 0x0000ec0a08143981 */ /* 0x000f22000c1e1900 */
[----:B------:R-:W-:-:S03]  /*0930*/  @P0 LOP3.LUT R2, R2, R19, RZ, 0x3c, !PT ;  /* 0x0000001302020212 */ /* 0x000fc600078e3cff */
[----:B------:R-:W4:Y:S01]  /*0940*/  @P2 LDG.E R19, desc[UR10][R8.64+0xd4] ;  /* 0x0000d40a08132981 */ /* 0x000f22000c1e1900 */
[----:B------:R-:W-:Y:S02]  /*0950*/  @P0 LOP3.LUT R3, R3, R22, RZ, 0x3c, !PT ;  /* 0x0000001603030212 */ /* 0x000fe400078e3cff */
[----:B------:R-:W-:Y:S01]  /*0960*/  LOP3.LUT P0, RZ, R21, 0x8000, RZ, 0xc0, !PT ;  /* 0x0000800015ff7812 */ /* 0x000fe2000780c0ff */
[----:B------:R-:W4:Y:S01]  /*0970*/  @P2 LDG.E R22, desc[UR10][R8.64+0xd0] ;  /* 0x0000d00a08162981 */ /* 0x000f22000c1e1900 */
[----:B------:R-:W-:-:S03]  /*0980*/  @P1 LOP3.LUT R7, R7, R24, RZ, 0x3c, !PT ;  /* 0x0000001807071212 */ /* 0x000fc600078e3cff */
[----:B------:R-:W4:Y:S01]  /*0990*/  @P3 LDG.E R21, desc[UR10][R8.64+0xe0] ;  /* 0x0000e00a08153981 */ /* 0x000f22000c1e1900 */
[----:B------:R-:W-:-:S03]  /*09a0*/  @P1 LOP3.LUT R5, R5, R26, RZ, 0x3c, !PT ;  /* 0x0000001a05051212 */ /* 0x000fc600078e3cff */
[----:B------:R-:W4:Y:S01]  /*09b0*/  @P2 LDG.E R24, desc[UR10][R8.64+0xd8] ;  /* 0x0000d80a08182981 */ /* 0x000f22000c1e1900 */
[----:B------:R-:W-:-:S03]  /*09c0*/  @P1 LOP3.LUT R4, R4, R23, RZ, 0x3c, !PT ;  /* 0x0000001704041212 */ /* 0x000fc600078e3cff */
[----:B------:R-:W4:Y:S01]  /*09d0*/  @P3 LDG.E R26, desc[UR10][R8.64+0xdc] ;  /* 0x0000dc0a081a3981 */ /* 0x000f22000c1e1900 */
[----:B------:R-:W-:-:S03]  /*09e0*/  @P1 LOP3.LUT R3, R3, R28, RZ, 0x3c, !PT ;  /* 0x0000001c03031212 */ /* 0x000fc600078e3cff */
[----:B------:R-:W4:Y:S04]  /*09f0*/  @P3 LDG.E R28, desc[UR10][R8.64+0xe4] ;  /* 0x0000e40a081c3981 */ /* 0x000f28000c1e1900 */
[----:B------:R-:W4:Y:S01]  /*0a00*/  @P3 LDG.E R23, desc[UR10][R8.64+0xe8] ;  /* 0x0000e80a08173981 */ /* 0x000f22000c1e1900 */
[----:B--2---:R-:W-:-:S03]  /*0a10*/  @P2 LOP3.LUT R7, R7, R18, RZ, 0x3c, !PT ;  /* 0x0000001207072212 */ /* 0x004fc600078e3cff */
[----:B------:R-:W2:Y:S01]  /*0a20*/  @P4 LDG.E R18, desc[UR10][R8.64+0xf0] ;  /* 0x0000f00a08124981 */ /* 0x000ea2000c1e1900 */
[----:B---3--:R-:W-:Y:S02]  /*0a30*/  @P2 LOP3.LUT R4, R4, R17, RZ, 0x3c, !PT ;  /* 0x0000001104042212 */ /* 0x008fe400078e3cff */
[----:B------:R-:W-:Y:S01]  /*0a40*/  @P1 LOP3.LUT R2, R2, R25, RZ, 0x3c, !PT ;  /* 0x0000001902021212 */ /* 0x000fe200078e3cff */
[----:B------:R-:W3:Y:S03]  /*0a50*/  @P5 LDG.E R17, desc[UR10][R8.64+0x110] ;  /* 0x0001100a08115981 */ /* 0x000ee6000c1e1900 */
[----:B----4-:R-:W-:Y:S02]  /*0a60*/  @P2 LOP3.LUT R2, R2, R19, RZ, 0x3c, !PT ;  /* 0x0000001302022212 */ /* 0x010fe400078e3cff */
[----:B------:R-:W4:Y:S01]  /*0a70*/  @P4 LDG.E R19, desc[UR10][R8.64+0xf4] ;  /* 0x0000f40a08134981 */ /* 0x000f22000c1e1900 */
        /* <DEDUP_REMOVED lines=12> */
[----:B--2---:R-:W-:-:S03]  /*0b40*/  @P4 LOP3.LUT R7, R7, R18, RZ, 0x3c, !PT ;  /* 0x0000001207074212 */ /* 0x004fc600078e3cff */
[----:B------:R-:W2:Y:S01]  /*0b50*/  @P5 LDG.E R18, desc[UR10][R8.64+0x114] ;  /* 0x0001140a08125981 */ /* 0x000ea2000c1e1900 */
[----:B------:R-:W-:-:S03]  /*0b60*/  @P3 LOP3.LUT R3, R3, R20, RZ, 0x3c, !PT ;  /* 0x0000001403033212 */ /* 0x000fc600078e3cff */
[----:B------:R-:W2:Y:S01]  /*0b70*/  @P6 LDG.E R20, desc[UR10][R8.64+0x118] ;  /* 0x0001180a08146981 */ /* 0x000ea2000c1e1900 */
[----:B----4-:R-:W-:-:S03]  /*0b80*/  @P4 LOP3.LUT R4, R4, R19, RZ, 0x3c, !PT ;  /* 0x0000001304044212 */ /* 0x010fc600078e3cff */
[----:B------:R-:W4:Y:S01]  /*0b90*/  @P6 LDG.E R19, desc[UR10][R8.64+0x11c] ;  /* 0x00011c0a08136981 */ /* 0x000f22000c1e1900 */
[----:B---3--:R-:W-:-:S03]  /*0ba0*/  @P4 LOP3.LUT R5, R5, R22, RZ, 0x3c, !PT ;  /* 0x0000001605054212 */ /* 0x008fc600078e3cff */
[----:B------:R-:W3:Y:S01]  /*0bb0*/  @P6 LDG.E R22, desc[UR10][R8.64+0x120] ;  /* 0x0001200a08166981 */ /* 0x000ee2000c1e1900 */
[----:B------:R-:W-:-:S03]  /*0bc0*/  @P4 LOP3.LUT R2, R2, R21, RZ, 0x3c, !PT ;  /* 0x0000001502024212 */ /* 0x000fc600078e3cff */
[----:B------:R-:W3:Y:S01]  /*0bd0*/  @P0 LDG.E R21, desc[UR10][R8.64+0x130] ;  /* 0x0001300a08150981 */ /* 0x000ee2000c1e1900 */
[----:B------:R-:W-:Y:S02]  /*0be0*/  @P4 LOP3.LUT R3, R3, R24, RZ, 0x3c, !PT ;  /* 0x0000001803034212 */ /* 0x000fe400078e3cff */
[----:B------:R-:W-:Y:S01]  /*0bf0*/  @P5 LOP3.LUT R2, R2, R17, RZ, 0x3c, !PT ;  /* 0x0000001102025212 */ /* 0x000fe200078e3cff */
[----:B------:R-:W3:Y:S01]  /*0c00*/  @P6 LDG.E R24, desc[UR10][R8.64+0x128] ;  /* 0x0001280a08186981 */ /* 0x000ee2000c1e1900 */
[----:B------:R-:W-:-:S03]  /*0c10*/  @P5 LOP3.LUT R7, R7, R26, RZ, 0x3c, !PT ;  /* 0x0000001a07075212 */ /* 0x000fc600078e3cff */
[----:B------:R-:W3:Y:S01]  /*0c20*/  @P6 LDG.E R17, desc[UR10][R8.64+0x124] ;  /* 0x0001240a08116981 */ /* 0x000ee2000c1e1900 */
[----:B------:R-:W-:-:S03]  /*0c30*/  @P5 LOP3.LUT R5, R5, R28, RZ, 0x3c, !PT ;  /* 0x0000001c05055212 */ /* 0x000fc600078e3cff */
[----:B------:R-:W3:Y:S01]  /*0c40*/  @P0 LDG.E R26, desc[UR10][R8.64+0x12c] ;  /* 0x00012c0a081a0981 */ /* 0x000ee2000c1e1900 */
[----:B------:R-:W-:-:S03]  /*0c50*/  @P5 LOP3.LUT R4, R4, R23, RZ, 0x3c, !PT ;  /* 0x0000001704045212 */ /* 0x000fc600078e3cff */
[----:B------:R-:W3:Y:S04]  /*0c60*/  @P0 LDG.E R28, desc[UR10][R8.64+0x13c] ;  /* 0x00013c0a081c0981 */ /* 0x000ee8000c1e1900 */
[----:B------:R-:W3:Y:S01]  /*0c70*/  @P0 LDG.E R23, desc[UR10][R8.64+0x138] ;  /* 0x0001380a08170981 */ /* 0x000ee2000c1e1900 */
[----:B--2---:R-:W-:-:S03]  /*0c80*/  @P5 LOP3.LUT R3, R3, R18, RZ, 0x3c, !PT ;  /* 0x0000001203035212 */ /* 0x004fc600078e3cff */
[----:B------:R-:W2:Y:S01]  /*0c90*/  @P0 LDG.E R18, desc[UR10][R8.64+0x134] ;  /* 0x0001340a08120981 */ /* 0x000ea2000c1e1900 */
[----:B------:R-:W-:-:S04]  /*0ca0*/  UIADD3 UR4, UPT, UPT, UR4, 0x10, URZ ;  /* 0x0000001004047890 */ /* 0x000fc8000fffe0ff */
[----:B------:R-:W-:Y:S01]  /*0cb0*/  UISETP.NE.AND UP0, UPT, UR4, 0x20, UPT ;  /* 0x000000200400788c */ /* 0x000fe2000bf05270 */
[----:B------:R-:W-:Y:S02]  /*0cc0*/  @P6 LOP3.LUT R7, R7, R20, RZ, 0x3c, !PT ;  /* 0x0000001407076212 */ /* 0x000fe400078e3cff */
[----:B----4-:R-:W-:Y:S02]  /*0cd0*/  @P6 LOP3.LUT R4, R4, R19, RZ, 0x3c, !PT ;  /* 0x0000001304046212 */ /* 0x010fe400078e3cff */
[----:B---3--:R-:W-:Y:S02]  /*0ce0*/  @P6 LOP3.LUT R5, R5, R22, RZ, 0x3c, !PT ;  /* 0x0000001605056212 */ /* 0x008fe400078e3cff */
[----:B------:R-:W-:Y:S02]  /*0cf0*/  @P0 LOP3.LUT R4, R4, R21, RZ, 0x3c, !PT ;  /* 0x0000001504040212 */ /* 0x000fe400078e3cff */
[----:B------:R-:W-:Y:S02]  /*0d00*/  @P6 LOP3.LUT R3, R3, R24, RZ, 0x3c, !PT ;  /* 0x0000001803036212 */ /* 0x000fe400078e3cff */
[----:B------:R-:W-:-:S02]  /*0d10*/  @P6 LOP3.LUT R2, R2, R17, RZ, 0x3c, !PT ;  /* 0x0000001102026212 */ /* 0x000fc400078e3cff */
[----:B------:R-:W-:Y:S02]  /*0d20*/  @P0 LOP3.LUT R7, R7, R26, RZ, 0x3c, !PT ;  /* 0x0000001a07070212 */ /* 0x000fe400078e3cff */
[----:B------:R-:W-:Y:S02]  /*0d30*/  @P0 LOP3.LUT R3, R3, R28, RZ, 0x3c, !PT ;  /* 0x0000001c03030212 */ /* 0x000fe400078e3cff */
[----:B------:R-:W-:Y:S02]  /*0d40*/  @P0 LOP3.LUT R2, R2, R23, RZ, 0x3c, !PT ;  /* 0x0000001702020212 */ /* 0x000fe400078e3cff */
[----:B--2---:R-:W-:Y:S01]  /*0d50*/  @P0 LOP3.LUT R5, R5, R18, RZ, 0x3c, !PT ;  /* 0x0000001205050212 */ /* 0x004fe200078e3cff */
[----:B------:R-:W-:Y:S06]  /*0d60*/  BRA.U UP0, `(.L_x_74) ;  /* 0xfffffff500487547 */ /* 0x000fec000b83ffff */
[----:B------:R-:W-:-:S05]  /*0d70*/  VIADD R16, R16, 0x1 ;  /* 0x0000000110107836 */ /* 0x000fca0000000000 */
[----:B------:R-:W-:-:S13]  /*0d80*/  ISETP.NE.AND P0, PT, R16, 0x5, PT ;  /* 0x000000051000780c */ /* 0x000fda0003f05270 */
[----:B------:R-:W-:Y:S05]  /*0d90*/  @P0 BRA `(.L_x_75) ;  /* 0xfffffff400300947 */ /* 0x000fea000383ffff */
[----:B------:R-:W-:Y:S01]  /*0da0*/  LOP3.LUT R8, R13, 0x3, RZ, 0xc0, !PT ;  /* 0x000000030d087812 */ /* 0x000fe200078ec0ff */
[----:B------:R0:W-:Y:S03]  /*0db0*/  STL [R1+0x4], R7 ;  /* 0x0000040701007387 */ /* 0x0001e60000100800 */
[----:B------:R-:W-:Y:S01]  /*0dc0*/  ISETP.NE.U32.AND P0, PT, R8, 0x1, PT ;  /* 0x000000010800780c */ /* 0x000fe20003f05070 */
[----:B------:R0:W-:Y:S03]  /*0dd0*/  STL.64 [R1+0x8], R4 ;  /* 0x0000080401007387 */ /* 0x0001e60000100a00 */
[----:B------:R-:W-:Y:S01]  /*0de0*/  ISETP.NE.AND.EX P0, PT, RZ, RZ, PT, P0 ;  /* 0x000000ffff00720c */ /* 0x000fe20003f05300 */
[----:B------:R0:W-:-:S12]  /*0df0*/  STL.64 [R1+0x10], R2 ;  /* 0x0000100201007387 */ /* 0x0001d80000100a00 */
[----:B0-----:R-:W-:Y:S05]  /*0e00*/  @!P0 BRA `(.L_x_73) ;  /* 0x0000001800088947 */ /* 0x001fea0003800000 */
[----:B------:R-:W-:Y:S01]  /*0e10*/  UMOV UR4, URZ ;  /* 0x000000ff00047c82 */ /* 0x000fe20008000000 */
[----:B------:R-:W-:Y:S01]  /*0e20*/  UMOV UR5, URZ ;  /* 0x000000ff00057c82 */ /* 0x000fe20008000000 */
[----:B------:R-:W-:Y:S02]  /*0e30*/  IMAD.MOV.U32 R16, RZ, RZ, RZ ;  /* 0x000000ffff107224 */ /* 0x000fe400078e00ff */
[----:B------:R-:W-:Y:S02]  /*0e40*/  IMAD.MOV.U32 R7, RZ, RZ, RZ ;  /* 0x000000ffff077224 */ /* 0x000fe400078e00ff */
[----:B------:R-:W-:Y:S02]  /*0e50*/  IMAD.U32 R3, RZ, RZ, UR4 ;  /* 0x00000004ff037e24 */ /* 0x000fe4000f8e00ff */
[----:B------:R-:W-:Y:S02]  /*0e60*/  IMAD.U32 R2, RZ, RZ, UR5 ;  /* 0x00000005ff027e24 */ /* 0x000fe4000f8e00ff */
[----:B------:R-:W-:-:S02]  /*0e70*/  IMAD.U32 R5, RZ, RZ, UR4 ;  /* 0x00000004ff057e24 */ /* 0x000fc4000f8e00ff */
[----:B------:R-:W-:-:S07]  /*0e80*/  IMAD.U32 R4, RZ, RZ, UR5 ;  /* 0x00000005ff047e24 */ /* 0x000fce000f8e00ff */
.L_x_77:
[----:B------:R-:W-:-:S06]  /*0e90*/  IMAD R15, R16, 0x4, R1 ;  /* 0x00000004100f7824 */ /* 0x000fcc00078e0201 */
[----:B------:R-:W5:Y:S01]  /*0ea0*/  LDL R15, [R15+0x4] ;  /* 0x000004000f0f7983 */ /* 0x000f620000100800 */
[----:B------:R-:W-:-:S05]  /*0eb0*/  UMOV UR4, URZ ;  /* 0x000000ff00047c82 */ /* 0x000fca0008000000 */
.L_x_76:
        /* <DEDUP_REMOVED lines=183> */
[----:B0-----:R-:W-:Y:S05]  /*1a30*/  @P0 BRA `(.L_x_73) ;  /* 0x0000000800fc0947 */ /* 0x001fea0003800000 */
        /* <DEDUP_REMOVED lines=8> */
.L_x_79:
[----:B------:R-:W-:-:S06]  /*1ac0*/  IMAD R15, R16, 0x4, R1 ;  /* 0x00000004100f7824 */ /* 0x000fcc00078e0201 */
[----:B------:R-:W5:Y:S01]  /*1ad0*/  LDL R15, [R15+0x4] ;  /* 0x000004000f0f7983 */ /* 0x000f620000100800 */
[----:B------:R-:W-:-:S05]  /*1ae0*/  UMOV UR4, URZ ;  /* 0x000000ff00047c82 */ /* 0x000fca0008000000 */
.L_x_78:
        /* <DEDUP_REMOVED lines=177> */
[----:B------:R0:W-:Y:S04]  /*2600*/  STL [R1+0x4], R7 ;  /* 0x0000040701007387 */ /* 0x0001e80000100800 */
[----:B------:R0:W-:Y:S04]  /*2610*/  STL.64 [R1+0x8], R4 ;  /* 0x0000080401007387 */ /* 0x0001e80000100a00 */
[----:B------:R0:W-:Y:S02]  /*2620*/  STL.64 [R1+0x10], R2 ;  /* 0x0000100201007387 */ /* 0x0001e40000100a00 */
.L_x_73:
[----:B------:R-:W-:Y:S05]  /*2630*/  BSYNC.RECONVERGENT B1 ;  /* 0x0000000000017941 */ /* 0x000fea0003800200 */
.L_x_72:
[C---:B------:R-:W-:Y:S01]  /*2640*/  ISETP.GT.U32.AND P0, PT, R13.reuse, 0x3, PT ;  /* 0x000000030d00780c */ /* 0x040fe20003f04070 */
[----:B------:R-:W-:Y:S01]  /*2650*/  VIADD R12, R12, 0x1 ;  /* 0x000000010c0c7836 */ /* 0x000fe20000000000 */
[--C-:B------:R-:W-:Y:S02]  /*2660*/  SHF.R.U64 R13, R13, 0x2, R14.reuse ;  /* 0x000000020d0d7819 */ /* 0x100fe4000000120e */
[----:B------:R-:W-:Y:S02]  /*2670*/  ISETP.GT.U32.AND.EX P0, PT, R14, RZ, PT, P0 ;  /* 0x000000ff0e00720c */ /* 0x000fe40003f04100 */
[----:B------:R-:W-:-:S11]  /*2680*/  SHF.R.U32.HI R14, RZ, 0x2, R14 ;  /* 0x00000002ff0e7819 */ /* 0x000fd6000001160e */
[----:B------:R-:W-:Y:S05]  /*2690*/  @P0 BRA `(.L_x_80) ;  /* 0xffffffd800c40947 */ /* 0x000fea000383ffff */
.L_x_71:
[----:B------:R-:W-:Y:S05]  /*26a0*/  BSYNC.RECONVERGENT B0 ;  /* 0x0000000000007941 */ /* 0x000fea0003800200 */
.L_x_70:
[----:B------:R-:W2:Y:S02]  /*26b0*/  LDCU UR9, c[0x0][0x388] ;  /* 0x00007100ff0977ac */ /* 0x000ea40008000800 */
[----:B--2---:R-:W-:-:S09]  /*26c0*/  UISETP.GE.AND UP0, UPT, UR9, 0x1, UPT ;  /* 0x000000010900788c */ /* 0x004fd2000bf06270 */
[----:B------:R-:W-:Y:S05]  /*26d0*/  BRA.U !UP0, `(.L_x_81) ;  /* 0x0000000908087547 */ /* 0x000fea000b800000 */
[----:B------:R-:W-:Y:S02]  /*26e0*/  UISETP.GE.U32.AND UP0, UPT, UR9, 0x4, UPT ;  /* 0x000000040900788c */ /* 0x000fe4000bf06070 */
[----:B------:R-:W-:Y:S01]  /*26f0*/  IMAD R8, R0, UR9, R0 ;  /* 0x0000000900087c24 */ /* 0x000fe2000f8e0200 */
[----:B------:R-:W-:Y:S01]  /*2700*/  ULOP3.LUT UR8, UR9, 0x3, URZ, 0xc0, !UPT ;  /* 0x0000000309087892 */ /* 0x000fe2000f8ec0ff */
[----:B------:R-:W-:-:S05]  /*2710*/  UMOV UR4, URZ ;  /* 0x000000ff00047c82 */ /* 0x000fca0008000000 */
[----:B------:R-:W-:Y:S06]  /*2720*/  BRA.U !UP0, `(.L_x_82) ;  /* 0x0000000508207547 */ /* 0x000fec000b800000 */
[----:B------:R-:W2:Y:S01]  /*2730*/  LDC.64 R10, c[0x0][0x390] ;  /* 0x0000e400ff0a7b82 */ /* 0x000ea20000000a00 */
[----:B------:R-:W3:Y:S01]  /*2740*/  LDCU.64 UR6, c[0x0][0x380] ;  /* 0x00007000ff0677ac */ /* 0x000ee20008000a00 */
[----:B------:R-:W-:Y:S02]  /*2750*/  ULOP3.LUT UR4, UR9, 0x7ffffffc, URZ, 0xc0, !UPT ;  /* 0x7ffffffc09047892 */ /* 0x000fe4000f8ec0ff */
[----:B---3--:R-:W-:-:S04]  /*2760*/  UIADD3 UR5, UP0, UPT, UR6, 0x8, URZ ;  /* 0x0000000806057890 */ /* 0x008fc8000ff1e0ff */
[----:B------:R-:W-:Y:S01]  /*2770*/  UIADD3.X UR6, UPT, UPT, URZ, UR7, URZ, UP0, !UPT ;  /* 0x00000007ff067290 */ /* 0x000fe200087fe4ff */
[----:B--2---:R-:W-:Y:S01]  /*2780*/  LOP3.LUT R10, R10, 0xaad26b49, RZ, 0x3c, !PT ;  /* 0xaad26b490a0a7812 */ /* 0x004fe200078e3cff */
[----:B------:R-:W-:Y:S01]  /*2790*/  UIADD3 UR7, UPT, UPT, -UR4, URZ, URZ ;  /* 0x000000ff04077290 */ /* 0x000fe2000fffe1ff */
[----:B-1----:R-:W-:Y:S01]  /*27a0*/  LOP3.LUT R6, R11, 0xf7dcefdd, RZ, 0x3c, !PT ;  /* 0xf7dcefdd0b067812 */ /* 0x002fe200078e3cff */
[----:B------:R-:W-:Y:S02]  /*27b0*/  IMAD.MOV.U32 R11, RZ, RZ, R2 ;  /* 0x000000ffff0b7224 */ /* 0x000fe400078e0002 */
[----:B------:R-:W-:Y:S02]  /*27c0*/  IMAD R9, R10, 0x4182bed5, RZ ;  /* 0x4182bed50a097824 */ /* 0x000fe400078e02ff */
[----:B------:R-:W-:Y:S02]  /*27d0*/  IMAD.MOV.U32 R10, RZ, RZ, R7 ;  /* 0x000000ffff0a7224 */ /* 0x000fe400078e0007 */
[----:B------:R-:W-:-:S02]  /*27e0*/  IMAD R6, R6, -0x658354e5, R9 ;  /* 0x9a7cab1b06067824 */ /* 0x000fc400078e0209 */
[----:B------:R-:W-:Y:S02]  /*27f0*/  IMAD.MOV.U32 R9, RZ, RZ, R5 ;  /* 0x000000ffff097224 */ /* 0x000fe400078e0005 */
[----:B0-----:R-:W-:Y:S02]  /*2800*/  IMAD.MOV.U32 R5, RZ, RZ, R4 ;  /* 0x000000ffff057224 */ /* 0x001fe400078e0004 */
[----:B------:R-:W-:Y:S02]  /*2810*/  IMAD.MOV.U32 R2, RZ, RZ, R8 ;  /* 0x000000ffff027224 */ /* 0x000fe400078e0008 */
[----:B------:R-:W-:-:S07]  /*2820*/  VIADD R4, R6, 0x7b0fdd ;  /* 0x007b0fdd06047836 */ /* 0x000fce0000000000 */
.L_x_83:
[----:B0-----:R-:W-:Y:S01]  /*2830*/  SHF.R.U32.HI R7, RZ, 0x2, R10 ;  /* 0x00000002ff077819 */ /* 0x001fe2000001160a */
[----:B------:R-:W-:Y:S01]  /*2840*/  IMAD.SHL.U32 R6, R3, 0x10, RZ ;  /* 0x0000001003067824 */ /* 0x000fe200078e00ff */
[----:B------:R-:W-:Y:S01]  /*2850*/  SHF.R.U32.HI R12, RZ, 0x2, R5 ;  /* 0x00000002ff0c7819 */ /* 0x000fe20000011605 */
[----:B------:R-:W-:Y:S01]  /*2860*/  IMAD.MOV.U32 R19, RZ, RZ, 0x2f800000 ;  /* 0x2f800000ff137424 */ /* 0x000fe200078e00ff */
[----:B------:R-:W-:Y:S01]  /*2870*/  LOP3.LUT R7, R7, R10, RZ, 0x3c, !PT ;  /* 0x0000000a07077212 */ /* 0x000fe200078e3cff */
[----:B------:R-:W-:Y:S01]  /*2880*/  UIADD3 UR7, UPT, UPT, UR7, 0x4, URZ ;  /* 0x0000000407077890 */ /* 0x000fe2000fffe0ff */
[----:B------:R-:W-:-:S03]  /*2890*/  LOP3.LUT R12, R12, R5, RZ, 0x3c, !PT ;  /* 0x000000050c0c7212 */ /* 0x000fc600078e3cff */
[----:B------:R-:W-:Y:S01]  /*28a0*/  IMAD.SHL.U32 R10, R7, 0x2, RZ ;  /* 0x00000002070a7824 */ /* 0x000fe200078e00ff */
[----:B------:R-:W-:-:S04]  /*28b0*/  UISETP.NE.AND UP0, UPT, UR7, URZ, UPT ;  /* 0x000000ff0700728c */ /* 0x000fc8000bf05270 */
[----:B------:R-:W-:Y:S02]  /*28c0*/  LOP3.LUT R6, R7, R10, R6, 0x96, !PT ;  /* 0x0000000a07067212 */ /* 0x000fe400078e9606 */
[----:B------:R-:W-:Y:S02]  /*28d0*/  SHF.R.U32.HI R10, RZ, 0x2, R9 ;  /* 0x00000002ff0a7819 */ /* 0x000fe40000011609 */
[----:B------:R-:W-:Y:S01]  /*28e0*/  LOP3.LUT R5, R6, R3, RZ, 0x3c, !PT ;  /* 0x0000000306057212 */ /* 0x000fe200078e3cff */
[----:B------:R-:W-:Y:S01]  /*28f0*/  IMAD.SHL.U32 R6, R12, 0x2, RZ ;  /* 0x000000020c067824 */ /* 0x000fe200078e00ff */
[----:B------:R-:W-:-:S03]  /*2900*/  LOP3.LUT R10, R10, R9, RZ, 0x3c, !PT ;  /* 0x000000090a0a7212 */ /* 0x000fc600078e3cff */
[----:B------:R-:W-:-:S05]  /*2910*/  IMAD.SHL.U32 R7, R5, 0x10, RZ ;  /* 0x0000001005077824 */ /* 0x000fca00078e00ff */
[----:B------:R-:W-:Y:S02]  /*2920*/  LOP3.LUT R6, R12, R6, R7, 0x96, !PT ;  /* 0x000000060c067212 */ /* 0x000fe400078e9607 */
[----:B------:R-:W-:Y:S02]  /*2930*/  SHF.R.U32.HI R12, RZ, 0x2, R11 ;  /* 0x00000002ff0c7819 */ /* 0x000fe4000001160b */
[----:B------:R-:W-:Y:S01]  /*2940*/  LOP3.LUT R9, R6, R5, RZ, 0x3c, !PT ;  /* 0x0000000506097212 */ /* 0x000fe200078e3cff */
[----:B------:R-:W-:Y:S01]  /*2950*/  IMAD.SHL.U32 R6, R10, 0x2, RZ ;  /* 0x000000020a067824 */ /* 0x000fe200078e00ff */
[----:B------:R-:W-:-:S03]  /*2960*/  LOP3.LUT R12, R12, R11, RZ, 0x3c, !PT ;  /* 0x0000000b0c0c7212 */ /* 0x000fc600078e3cff */
[----:B------:R-:W-:-:S05]  /*2970*/  IMAD.SHL.U32 R7, R9, 0x10, RZ ;  /* 0x0000001009077824 */ /* 0x000fca00078e00ff */
[----:B------:R-:W-:Y:S01]  /*2980*/  LOP3.LUT R6, R10, R6, R7, 0x96, !PT ;  /* 0x000000060a067212 */ /* 0x000fe200078e9607 */
[----:B------:R-:W-:Y:S02]  /*2990*/  IMAD.SHL.U32 R10, R12, 0x2, RZ ;  /* 0x000000020c0a7824 */ /* 0x000fe400078e00ff */
[----:B------:R-:W-:Y:S01]  /*29a0*/  IMAD.U32 R7, RZ, RZ, UR6 ;  /* 0x00000006ff077e24 */ /* 0x000fe2000f8e00ff */
[----:B------:R-:W-:Y:S01]  /*29b0*/  LOP3.LUT R11, R6, R9, RZ, 0x3c, !PT ;  /* 0x00000009060b7212 */ /* 0x000fe200078e3cff */
[----:B------:R-:W-:-:S03]  /*29c0*/  IMAD.U32 R6, RZ, RZ, UR5 ;  /* 0x00000005ff067e24 */ /* 0x000fc6000f8e00ff */
[----:B------:R-:W-:Y:S01]  /*29d0*/  IADD3 R15, PT, PT, R4, -0x587c5, R11 ;  /* 0xfffa783b040f7810 */ /* 0x000fe20007ffe00b */
[----:B------:R-:W-:Y:S02]  /*29e0*/  IMAD.SHL.U32 R13, R11, 0x10, RZ ;  /* 0x000000100b0d7824 */ /* 0x000fe400078e00ff */
[----:B------:R-:W-:Y:S01]  /*29f0*/  IMAD.WIDE R6, R2, 0x4, R6 ;  /* 0x0000000402067825 */ /* 0x000fe200078e0206 */
[----:B------:R-:W-:Y:S02]  /*2a00*/  I2FP.F32.U32 R16, R15 ;  /* 0x0000000f00107245 */ /* 0x000fe40000201000 */
[----:B------:R-:W-:Y:S01]  /*2a10*/  LOP3.LUT R12, R12, R10, R13, 0x96, !PT ;  /* 0x0000000a0c0c7212 */ /* 0x000fe200078e960d */
[----:B------:R-:W-:Y:S01]  /*2a20*/  IMAD.MOV.U32 R10, RZ, RZ, R3 ;  /* 0x000000ffff0a7224 */ /* 0x000fe200078e0003 */
[----:B------:R-:W-:Y:S01]  /*2a30*/  IADD3 R13, PT, PT, R4, -0xb0f8a, R9 ;  /* 0xfff4f076040d7810 */ /* 0x000fe20007ffe009 */
[----:B------:R-:W-:Y:S01]  /*2a40*/  VIADD R2, R2, 0x4 ;  /* 0x0000000402027836 */ /* 0x000fe20000000000 */
[----:B------:R-:W-:-:S02]  /*2a50*/  LOP3.LUT R3, R12, R11, RZ, 0x3c, !PT ;  /* 0x0000000b0c037212 */ /* 0x000fc400078e3cff */
[----:B------:R-:W-:Y:S02]  /*2a60*/  IADD3 R12, PT, PT, R4, -0x10974f, R5 ;  /* 0xffef68b1040c7810 */ /* 0x000fe40007ffe005 */
[----:B------:R-:W-:Y:S01]  /*2a70*/  I2FP.F32.U32 R14, R13 ;  /* 0x0000000d000e7245 */ /* 0x000fe20000201000 */
[----:B------:R-:W-:Y:S01]  /*2a80*/  IMAD.IADD R17, R3, 0x1, R4 ;  /* 0x0000000103117824 */ /* 0x000fe200078e0204 */
[----:B------:R-:W-:-:S03]  /*2a90*/  I2FP.F32.U32 R12, R12 ;  /* 0x0000000c000c7245 */ /* 0x000fc60000201000 */
[----:B------:R-:W-:Y:S01]  /*2aa0*/  FFMA R15, R14, R19, 1.1641532182693481445e-10 ;  /* 0x2f0000000e0f7423 */ /* 0x000fe20000000013 */
[----:B------:R-:W-:Y:S01]  /*2ab0*/  I2FP.F32.U32 R18, R17 ;  /* 0x0000001100127245 */ /* 0x000fe20000201000 */
[-C--:B------:R-:W-:Y:S01]  /*2ac0*/  FFMA R13, R12, R19.reuse, 1.1641532182693481445e-10 ;  /* 0x2f0000000c0d7423 */ /* 0x080fe20000000013 */
[-C--:B------:R-:W-:Y:S01]  /*2ad0*/  FFMA R17, R16, R19.reuse, 1.1641532182693481445e-10 ;  /* 0x2f00000010117423 */ /* 0x080fe20000000013 */
[----:B------:R-:W-:Y:S01]  /*2ae0*/  IMAD.MOV.U32 R12, RZ, RZ, R4 ;  /* 0x000000ffff0c7224 */ /* 0x000fe200078e0004 */
[----:B------:R0:W-:Y:S01]  /*2af0*/  STG.E desc[UR10][R6.64+-0x4], R15 ;  /* 0xfffffc0f06007986 */ /* 0x0001e2000c10190a */
[----:B------:R-:W-:Y:S01]  /*2b00*/  FFMA R19, R18, R19, 1.1641532182693481445e-10 ;  /* 0x2f00000012137423 */ /* 0x000fe20000000013 */
[----:B------:R-:W-:Y:S02]  /*2b10*/  VIADD R4, R4, 0x161f14 ;  /* 0x00161f1404047836 */ /* 0x000fe40000000000 */
[----:B------:R0:W-:Y:S04]  /*2b20*/  STG.E desc[UR10][R6.64+-0x8], R13 ;  /* 0xfffff80d06007986 */ /* 0x0001e8000c10190a */
[----:B------:R0:W-:Y:S04]  /*2b30*/  STG.E desc[UR10][R6.64], R17 ;  /* 0x0000001106007986 */ /* 0x0001e8000c10190a */
[----:B------:R0:W-:Y:S01]  /*2b40*/  STG.E desc[UR10][R6.64+0x4], R19 ;  /* 0x0000041306007986 */ /* 0x0001e2000c10190a */
[----:B------:R-:W-:Y:S05]  /*2b50*/  BRA.U UP0, `(.L_x_83) ;  /* 0xfffffffd00347547 */ /* 0x000fea000b83ffff */
[----:B------:R-:W-:Y:S02]  /*2b60*/  IMAD.MOV.U32 R4, RZ, RZ, R5 ;  /* 0x000000ffff047224 */ /* 0x000fe400078e0005 */
[----:B0-----:R-:W-:Y:S02]  /*2b70*/  IMAD.MOV.U32 R7, RZ, RZ, R10 ;  /* 0x000000ffff077224 */ /* 0x001fe400078e000a */
[----:B------:R-:W-:Y:S02]  /*2b80*/  IMAD.MOV.U32 R6, RZ, RZ, R12 ;  /* 0x000000ffff067224 */ /* 0x000fe400078e000c */
[----:B------:R-:W-:Y:S02]  /*2b90*/  IMAD.MOV.U32 R5, RZ, RZ, R9 ;  /* 0x000000ffff057224 */ /* 0x000fe400078e0009 */
[----:B------:R-:W-:-:S07]  /*2ba0*/  IMAD.MOV.U32 R2, RZ, RZ, R11 ;  /* 0x000000ffff027224 */ /* 0x000fce00078e000b */
.L_x_82:
[----:B------:R-:W-:-:S09]  /*2bb0*/  UISETP.NE.AND UP0, UPT, UR8, URZ, UPT ;  /* 0x000000ff0800728c */ /* 0x000fd2000bf05270 */
[----:B------:R-:W-:Y:S05]  /*2bc0*/  BRA.U !UP0, `(.L_x_81) ;  /* 0x0000000108cc7547 */ /* 0x000fea000b800000 */
[----:B------:R-:W-:Y:S01]  /*2bd0*/  UISETP.NE.AND UP0, UPT, UR8, 0x1, UPT ;  /* 0x000000010800788c */ /* 0x000fe2000bf05270 */
[----:B------:R-:W-:Y:S01]  /*2be0*/  IMAD.MOV.U32 R9, RZ, RZ, R7 ;  /* 0x000000ffff097224 */ /* 0x000fe200078e0007 */
[----:B------:R-:W-:-:S04]  /*2bf0*/  ULOP3.LUT UR5, UR9, 0x1, URZ, 0xc0, !UPT ;  /* 0x0000000109057892 */ /* 0x000fc8000f8ec0ff */
[----:B------:R-:W-:-:S03]  /*2c00*/  UISETP.NE.U32.AND UP1, UPT, UR5, 0x1, UPT ;  /* 0x000000010500788c */ /* 0x000fc6000bf25070 */
[----:B------:R-:W-:Y:S08]  /*2c10*/  BRA.U !UP0, `(.L_x_84) ;  /* 0x0000000108707547 */ /* 0x000ff0000b800000 */
[----:B------:R-:W-:Y:S02]  /*2c20*/  SHF.R.U32.HI R10, RZ, 0x2, R7 ;  /* 0x00000002ff0a7819 */ /* 0x000fe40000011607 */
[----:B------:R-:W-:Y:S02]  /*2c30*/  SHF.R.U32.HI R13, RZ, 0x2, R4 ;  /* 0x00000002ff0d7819 */ /* 0x000fe40000011604 */
[----:B------:R-:W-:Y:S01]  /*2c40*/  LOP3.LUT R10, R10, R7, RZ, 0x3c, !PT ;  /* 0x000000070a0a7212 */ /* 0x000fe200078e3cff */
[----:B01----:R-:W-:Y:S01]  /*2c50*/  IMAD.SHL.U32 R7, R3, 0x10, RZ ;  /* 0x0000001003077824 */ /* 0x003fe200078e00ff */
[----:B------:R-:W-:-:S03]  /*2c60*/  LOP3.LUT R13, R13, R4, RZ, 0x3c, !PT ;  /* 0x000000040d0d7212 */ /* 0x000fc600078e3cff */
[----:B------:R-:W-:-:S05]  /*2c70*/  IMAD.SHL.U32 R9, R10, 0x2, RZ ;  /* 0x000000020a097824 */ /* 0x000fca00078e00ff */
[----:B------:R-:W-:Y:S01]  /*2c80*/  LOP3.LUT R12, R10, R9, R7, 0x96, !PT ;  /* 0x000000090a0c7212 */ /* 0x000fe200078e9607 */
[----:B------:R-:W-:Y:S01]  /*2c90*/  IMAD.SHL.U32 R7, R13, 0x2, RZ ;  /* 0x000000020d077824 */ /* 0x000fe200078e00ff */
[----:B------:R-:W0:Y:S02]  /*2ca0*/  LDC.64 R10, c[0x0][0x380] ;  /* 0x0000e000ff0a7b82 */ /* 0x000e240000000a00 */
[----:B------:R-:W-:-:S05]  /*2cb0*/  LOP3.LUT R3, R12, R3, RZ, 0x3c, !PT ;  /* 0x000000030c037212 */ /* 0x000fca00078e3cff */
[----:B------:R-:W-:-:S05]  /*2cc0*/  IMAD.SHL.U32 R4, R3, 0x10, RZ ;  /* 0x0000001003047824 */ /* 0x000fca00078e00ff */
[----:B------:R-:W-:Y:S01]  /*2cd0*/  LOP3.LUT R12, R13, R7, R4, 0x96, !PT ;  /* 0x000000070d0c7212 */ /* 0x000fe200078e9604 */
[----:B------:R-:W-:Y:S01]  /*2ce0*/  VIADD R7, R8, UR4 ;  /* 0x0000000408077c36 */ /* 0x000fe20008000000 */
[C---:B------:R-:W-:Y:S01]  /*2cf0*/  IADD3 R4, PT, PT, R6.reuse, 0x587c5, R3 ;  /* 0x000587c506047810 */ /* 0x040fe20007ffe003 */
[----:B------:R-:W-:Y:S01]  /*2d00*/  VIADD R6, R6, 0xb0f8a ;  /* 0x000b0f8a06067836 */ /* 0x000fe20000000000 */
[----:B------:R-:W-:Y:S01]  /*2d10*/  LOP3.LUT R3, R12, R3, RZ, 0x3c, !PT ;  /* 0x000000030c037212 */ /* 0x000fe200078e3cff */
[----:B------:R-:W-:Y:S01]  /*2d20*/  IMAD.MOV.U32 R13, RZ, RZ, 0x2f800000 ;  /* 0x2f800000ff0d7424 */ /* 0x000fe200078e00ff */
[----:B------:R-:W-:Y:S01]  /*2d30*/  I2FP.F32.U32 R4, R4 ;  /* 0x0000000400047245 */ /* 0x000fe20000201000 */
[----:B------:R-:W-:Y:S02]  /*2d40*/  UIADD3 UR4, UPT, UPT, UR4, 0x2, URZ ;  /* 0x0000000204047890 */ /* 0x000fe4000fffe0ff */
[----:B------:R-:W-:Y:S02]  /*2d50*/  IMAD.IADD R9, R3, 0x1, R6 ;  /* 0x0000000103097824 */ /* 0x000fe400078e0206 */
[----:B0-----:R-:W-:-:S04]  /*2d60*/  IMAD.WIDE R10, R7, 0x4, R10 ;  /* 0x00000004070a7825 */ /* 0x001fc800078e020a */
[----:B------:R-:W-:Y:S01]  /*2d70*/  FFMA R7, R4, R13, 1.1641532182693481445e-10 ;  /* 0x2f00000004077423 */ /* 0x000fe2000000000d */
[----:B------:R-:W-:Y:S01]  /*2d80*/  I2FP.F32.U32 R9, R9 ;  /* 0x0000000900097245 */ /* 0x000fe20000201000 */
[----:B------:R-:W-:-:S03]  /*2d90*/  IMAD.MOV.U32 R4, RZ, RZ, R2 ;  /* 0x000000ffff047224 */ /* 0x000fc600078e0002 */
[----:B------:R2:W-:Y:S01]  /*2da0*/  STG.E desc[UR10][R10.64], R7 ;  /* 0x000000070a007986 */ /* 0x0005e2000c10190a */
[----:B------:R-:W-:Y:S01]  /*2db0*/  FFMA R13, R9, R13, 1.1641532182693481445e-10 ;  /* 0x2f000000090d7423 */ /* 0x000fe2000000000d */
[----:B------:R-:W-:-:S04]  /*2dc0*/  IMAD.MOV.U32 R9, RZ, RZ, R5 ;  /* 0x000000ffff097224 */ /* 0x000fc800078e0005 */
[----:B------:R2:W-:Y:S03]  /*2dd0*/  STG.E desc[UR10][R10.64+0x4], R13 ;  /* 0x0000040d0a007986 */ /* 0x0005e6000c10190a */
.L_x_84:
[----:B012---:R-:W-:Y:S01]  /*2de0*/  IMAD.MOV.U32 R7, RZ, RZ, R5 ;  /* 0x000000ffff077224 */ /* 0x007fe200078e0005 */
[----:B------:R-:W-:Y:S06]  /*2df0*/  BRA.U UP1, `(.L_x_81) ;  /* 0x0000000101407547 */ /* 0x000fec000b800000 */
[----:B------:R-:W-:Y:S01]  /*2e00*/  SHF.R.U32.HI R2, RZ, 0x2, R9 ;  /* 0x00000002ff027819 */ /* 0x000fe20000011609 */
[----:B------:R-:W0:Y:S01]  /*2e10*/  LDC.64 R10, c[0x0][0x380] ;  /* 0x0000e000ff0a7b82 */ /* 0x000e220000000a00 */
[----:B------:R-:W-:Y:S02]  /*2e20*/  IMAD.SHL.U32 R7, R3, 0x10, RZ ;  /* 0x0000001003077824 */ /* 0x000fe400078e00ff */
[----:B------:R-:W-:Y:S01]  /*2e30*/  LOP3.LUT R2, R2, R9, RZ, 0x3c, !PT ;  /* 0x0000000902027212 */ /* 0x000fe200078e3cff */
[----:B------:R-:W-:-:S04]  /*2e40*/  VIADD R6, R6, 0x587c5 ;  /* 0x000587c506067836 */ /* 0x000fc80000000000 */
[----:B------:R-:W-:-:S05]  /*2e50*/  IMAD.SHL.U32 R5, R2, 0x2, RZ ;  /* 0x0000000202057824 */ /* 0x000fca00078e00ff */
[----:B------:R-:W-:Y:S01]  /*2e60*/  LOP3.LUT R2, R2, R5, R7, 0x96, !PT ;  /* 0x0000000502027212 */ /* 0x000fe200078e9607 */
[----:B------:R-:W-:Y:S02]  /*2e70*/  VIADD R5, R8, UR4 ;  /* 0x0000000408057c36 */ /* 0x000fe40008000000 */
[----:B------:R-:W-:Y:S01]  /*2e80*/  IMAD.MOV.U32 R7, RZ, RZ, 0x2f800000 ;  /* 0x2f800000ff077424 */ /* 0x000fe200078e00ff */
[----:B------:R-:W-:-:S05]  /*2e90*/  LOP3.LUT R3, R2, R3, RZ, 0x3c, !PT ;  /* 0x0000000302037212 */ /* 0x000fca00078e3cff */
[----:B------:R-:W-:Y:S02]  /*2ea0*/  IMAD.IADD R2, R3, 0x1, R6 ;  /* 0x0000000103027824 */ /* 0x000fe400078e0206 */
[----:B0-----:R-:W-:-:S03]  /*2eb0*/  IMAD.WIDE R10, R5, 0x4, R10 ;  /* 0x00000004050a7825 */ /* 0x001fc600078e020a */
[----:B------:R-:W-:-:S05]  /*2ec0*/  I2FP.F32.U32 R2, R2 ;  /* 0x0000000200027245 */ /* 0x000fca0000201000 */
[----:B------:R-:W-:Y:S01]  /*2ed0*/  FFMA R5, R2, R7, 1.1641532182693481445e-10 ;  /* 0x2f00000002057423 */ /* 0x000fe20000000007 */
[----:B------:R-:W-:-:S04]  /*2ee0*/  IMAD.MOV.U32 R7, RZ, RZ, R4 ;  /* 0x000000ffff077224 */ /* 0x000fc800078e0004 */
[----:B------:R2:W-:Y:S03]  /*2ef0*/  STG.E desc[UR10][R10.64], R5 ;  /* 0x000000050a007986 */ /* 0x0005e6000c10190a */
.L_x_81:
[----:B01----:R-:W-:Y:S01]  /*2f00*/  SHF.R.U32.HI R2, RZ, 0x2, R7 ;  /* 0x00000002ff027819 */ /* 0x003fe20000011607 */
[----:B------:R-:W-:Y:S01]  /*2f10*/  IMAD.SHL.U32 R8, R3, 0x10, RZ ;  /* 0x0000001003087824 */ /* 0x000fe200078e00ff */
[----:B--2---:R-:W0:Y:S02]  /*2f20*/  LDC.64 R4, c[0x0][0x380] ;  /* 0x0000e000ff047b82 */ /* 0x004e240000000a00 */
[----:B------:R-:W-:-:S05]  /*2f30*/  LOP3.LUT R2, R2, R7, RZ, 0x3c, !PT ;  /* 0x0000000702027212 */ /* 0x000fca00078e3cff */
[----:B------:R-:W-:-:S05]  /*2f40*/  IMAD.SHL.U32 R7, R2, 0x2, RZ ;  /* 0x0000000202077824 */ /* 0x000fca00078e00ff */
[----:B------:R-:W-:Y:S01]  /*2f50*/  LOP3.LUT R2, R2, R7, R8, 0x96, !PT ;  /* 0x0000000702027212 */ /* 0x000fe200078e9608 */
[----:B------:R-:W-:Y:S02]  /*2f60*/  IMAD R7, R0, UR9, R0 ;  /* 0x0000000900077c24 */ /* 0x000fe4000f8e0200 */
[----:B------:R-:W-:Y:S01]  /*2f70*/  IMAD.MOV.U32 R0, RZ, RZ, 0x2f800000 ;  /* 0x2f800000ff007424 */ /* 0x000fe200078e00ff */
[----:B------:R-:W-:Y:S01]  /*2f80*/  LOP3.LUT R3, R2, R3, RZ, 0x3c, !PT ;  /* 0x0000000302037212 */ /* 0x000fe200078e3cff */
[----:B------:R-:W-:-:S03]  /*2f90*/  VIADD R7, R7, UR9 ;  /* 0x0000000907077c36 */ /* 0x000fc60008000000 */
[----:B------:R-:W-:-:S04]  /*2fa0*/  IADD3 R3, PT, PT, R6, 0x587c5, R3 ;  /* 0x000587c506037810 */ /* 0x000fc80007ffe003 */
[----:B------:R-:W-:Y:S01]  /*2fb0*/  I2FP.F32.U32 R3, R3 ;  /* 0x0000000300037245 */ /* 0x000fe20000201000 */
[----:B0-----:R-:W-:-:S04]  /*2fc0*/  IMAD.WIDE R4, R7, 0x4, R4 ;  /* 0x0000000407047825 */ /* 0x001fc800078e0204 */
[----:B------:R-:W-:-:S04]  /*2fd0*/  FFMA R3, R3, R0, 1.1641532182693481445e-10 ;  /* 0x2f00000003037423 */ /* 0x000fc80000000000 */
[----:B------:R-:W-:-:S05]  /*2fe0*/  FMUL R3, R3, 720 ;  /* 0x4434000003037820 */ /* 0x000fca0000400000 */
[----:B------:R-:W-:Y:S01]  /*2ff0*/  STG.E desc[UR10][R4.64], R3 ;  /* 0x0000000304007986 */ /* 0x000fe2000c10190a */
[----:B------:R-:W-:Y:S05]  /*3000*/  EXIT ;  /* 0x000000000000794d */ /* 0x000fea0003800000 */
.L_x_85:
        /* <DEDUP_REMOVED lines=15> */
.L_x_93:


//--------------------- .nv.global.init           --------------------------
	.section	.nv.global.init,"aw",@progbits
	.align	4
.nv.global.init:
	.type		mrg32k3aM1SubSeq,@object
	.size		mrg32k3aM1SubSeq,(mrg32k3aM2SubSeq - mrg32k3aM1SubSeq)
mrg32k3aM1SubSeq:
        /*0000*/ 	.byte	0x0b, 0xcc, 0xee, 0x04, 0x73, 0x29, 0x8b, 0x6f, 0xf6, 0x53, 0x03, 0xf6, 0x23, 0xf6, 0xea, 0xda
        /* <DEDUP_REMOVED lines=125> */
	.type		mrg32k3aM2SubSeq,@object
	.size		mrg32k3aM2SubSeq,(mrg32k3aM1 - mrg32k3aM2SubSeq)
mrg32k3aM2SubSeq:
        /* <DEDUP_REMOVED lines=126> */
	.type		mrg32k3aM1,@object
	.size		mrg32k3aM1,(mrg32k3aM1Seq - mrg32k3aM1)
mrg32k3aM1:
        /* <DEDUP_REMOVED lines=144> */
	.type		mrg32k3aM1Seq,@object
	.size		mrg32k3aM1Seq,(mrg32k3aM2 - mrg32k3aM1Seq)
mrg32k3aM1Seq:
        /* <DEDUP_REMOVED lines=144> */
	.type		mrg32k3aM2,@object
	.size		mrg32k3aM2,(mrg32k3aM2Seq - mrg32k3aM2)
mrg32k3aM2:
        /* <DEDUP_REMOVED lines=144> */
	.type		mrg32k3aM2Seq,@object
	.size		mrg32k3aM2Seq,(precalc_xorwow_matrix - mrg32k3aM2Seq)
mrg32k3aM2Seq:
        /* <DEDUP_REMOVED lines=144> */
	.type		precalc_xorwow_matrix,@object
	.size		precalc_xorwow_matrix,(precalc_xorwow_offset_matrix - precalc_xorwow_matrix)
precalc_xorwow_matrix:
        /* <DEDUP_REMOVED lines=6400> */
	.type		precalc_xorwow_offset_matrix,@object
	.size		precalc_xorwow_offset_matrix,(.L_1 - precalc_xorwow_offset_matrix)
precalc_xorwow_offset_matrix:
        /* <DEDUP_REMOVED lines=6400> */
.L_1:


//--------------------- .nv.shared.reserved.0     --------------------------
	.section	.nv.shared.reserved.0,"aw",@nobits
	.weak		__nv_reservedSMEM_offset_0_alias
	.size		__nv_reservedSMEM_offset_0_alias, 0, 64
	.other		__nv_reservedSMEM_offset_0_alias,@"STO_CUDA_RESERVED_SHARED STV_DEFAULT"
__nv_reservedSMEM_offset_0_alias:
	.zero		0
	.zero		64


//--------------------- .nv.constant0._Z23write_sorted_hash_codesPiS_S_i --------------------------
	.section	.nv.constant0._Z23write_sorted_hash_codesPiS_S_i,"a",@progbits
	.sectionflags	@""
	.align	4
.nv.constant0._Z23write_sorted_hash_codesPiS_S_i:
	.zero		924


//--------------------- .nv.constant0._Z10radix_sortPiS_S_S_iii --------------------------
	.section	.nv.constant0._Z10radix_sortPiS_S_S_iii,"a",@progbits
	.sectionflags	@""
	.align	4
.nv.constant0._Z10radix_sortPiS_S_S_iii:
	.zero		940


//--------------------- .nv.constant0._Z18initialize_sortingPiS_S_iii --------------------------
	.section	.nv.constant0._Z18initialize_sortingPiS_S_iii,"a",@progbits
	.sectionflags	@""
	.align	4
.nv.constant0._Z18initialize_sortingPiS_S_iii:
	.zero		932


//--------------------- .nv.constant0._Z9lsd_countPiS_S_iii --------------------------
	.section	.nv.constant0._Z9lsd_countPiS_S_iii,"a",@progbits
	.sectionflags	@""
	.align	4
.nv.constant0._Z9lsd_countPiS_S_iii:
	.zero		932


//--------------------- .nv.constant0._Z13initial_countPiS_iii --------------------------
	.section	.nv.constant0._Z13initial_countPiS_iii,"a",@progbits
	.sectionflags	@""
	.align	4
.nv.constant0._Z13initial_countPiS_iii:
	.zero		924


//--------------------- .nv.constant0._Z6hash_fPfPiS_im --------------------------
	.section	.nv.constant0._Z6hash_fPfPiS_im,"a",@progbits
	.sectionflags	@""
	.align	4
.nv.constant0._Z6hash_fPfPiS_im:
	.zero		936


//--------------------- .nv.constant0._Z16generate_randomsPfim --------------------------
	.section	.nv.constant0._Z16generate_randomsPfim,"a",@progbits
	.sectionflags	@""
	.align	4
.nv.constant0._Z16generate_randomsPfim:
	.zero		920


//--------------------- SYMBOLS --------------------------

	.type		.nv.reservedSmem.offset0,@object
	.size		.nv.reservedSmem.offset0,0x4
